//
// Generated by NVIDIA NVVM Compiler
//
// Compiler Build ID: CL-36424714
// Cuda compilation tools, release 13.0, V13.0.88
// Based on NVVM 20.0.0
//

.version 9.0
.target sm_100
.address_size 64

	// .globl	smma_batch_f32

.visible .entry smma_batch_f32(
	.param .u64 .ptr .align 1 smma_batch_f32_param_0,
	.param .u64 .ptr .align 1 smma_batch_f32_param_1,
	.param .u64 .ptr .align 1 smma_batch_f32_param_2,
	.param .u32 smma_batch_f32_param_3,
	.param .u32 smma_batch_f32_param_4,
	.param .u32 smma_batch_f32_param_5,
	.param .u64 .ptr .align 1 smma_batch_f32_param_6
)
{
	.reg .pred 	%p<26>;
	.reg .b32 	%r<105>;
	.reg .b32 	%f<106>;
	.reg .b64 	%rd<43>;

	ld.param.u64 	%rd9, [smma_batch_f32_param_0];
	ld.param.u64 	%rd7, [smma_batch_f32_param_1];
	ld.param.u64 	%rd8, [smma_batch_f32_param_2];
	ld.param.u32 	%r62, [smma_batch_f32_param_3];
	ld.param.u32 	%r63, [smma_batch_f32_param_4];
	ld.param.u32 	%r64, [smma_batch_f32_param_5];
	ld.param.u64 	%rd10, [smma_batch_f32_param_6];
	cvta.to.global.u64 	%rd1, %rd9;
	cvta.to.global.u64 	%rd2, %rd10;
	mov.u32 	%r65, %ctaid.x;
	mov.u32 	%r66, %ntid.x;
	mov.u32 	%r67, %tid.x;
	mad.lo.s32 	%r1, %r65, %r66, %r67;
	setp.ge.s32 	%p1, %r1, %r64;
	@%p1 bra 	$L__BB0_35;
	cvta.to.global.u64 	%rd11, %rd7;
	mul.wide.s32 	%rd12, %r1, 4;
	add.s64 	%rd13, %rd11, %rd12;
	ld.global.nc.u32 	%r2, [%rd13];
	setp.lt.s32 	%p2, %r2, 1;
	@%p2 bra 	$L__BB0_35;
	cvta.to.global.u64 	%rd14, %rd8;
	add.s64 	%rd16, %rd14, %rd12;
	ld.global.nc.u32 	%r3, [%rd16];
	mul.lo.s32 	%r4, %r63, %r1;
	min.s32 	%r5, %r3, %r63;
	setp.lt.s32 	%p3, %r5, 1;
	@%p3 bra 	$L__BB0_14;
	and.b32  	%r6, %r5, 7;
	setp.lt.u32 	%p4, %r5, 8;
	mov.b32 	%r88, 0;
	@%p4 bra 	$L__BB0_6;
	and.b32  	%r88, %r5, 2147483640;
	neg.s32 	%r86, %r88;
	add.s64 	%rd3, %rd2, 16;
	mov.u32 	%r85, %r4;
$L__BB0_5:
	.pragma "nounroll";
	mul.wide.s32 	%rd17, %r85, 4;
	add.s64 	%rd18, %rd3, %rd17;
	mov.b32 	%r69, 2147483647;
	st.global.u32 	[%rd18+-16], %r69;
	st.global.u32 	[%rd18+-12], %r69;
	st.global.u32 	[%rd18+-8], %r69;
	st.global.u32 	[%rd18+-4], %r69;
	st.global.u32 	[%rd18], %r69;
	st.global.u32 	[%rd18+4], %r69;
	st.global.u32 	[%rd18+8], %r69;
	st.global.u32 	[%rd18+12], %r69;
	add.s32 	%r86, %r86, 8;
	add.s32 	%r85, %r85, 8;
	setp.ne.s32 	%p5, %r86, 0;
	@%p5 bra 	$L__BB0_5;
$L__BB0_6:
	setp.eq.s32 	%p6, %r6, 0;
	@%p6 bra 	$L__BB0_14;
	and.b32  	%r14, %r5, 3;
	setp.lt.u32 	%p7, %r6, 4;
	@%p7 bra 	$L__BB0_9;
	add.s32 	%r70, %r88, %r4;
	mul.wide.s32 	%rd19, %r70, 4;
	add.s64 	%rd20, %rd2, %rd19;
	mov.b32 	%r71, 2147483647;
	st.global.u32 	[%rd20], %r71;
	st.global.u32 	[%rd20+4], %r71;
	st.global.u32 	[%rd20+8], %r71;
	st.global.u32 	[%rd20+12], %r71;
	add.s32 	%r88, %r88, 4;
$L__BB0_9:
	setp.eq.s32 	%p8, %r14, 0;
	@%p8 bra 	$L__BB0_14;
	setp.eq.s32 	%p9, %r14, 1;
	@%p9 bra 	$L__BB0_12;
	add.s32 	%r72, %r88, %r4;
	mul.wide.s32 	%rd21, %r72, 4;
	add.s64 	%rd22, %rd2, %rd21;
	mov.b32 	%r73, 2147483647;
	st.global.u32 	[%rd22], %r73;
	st.global.u32 	[%rd22+4], %r73;
	add.s32 	%r88, %r88, 2;
$L__BB0_12:
	and.b32  	%r74, %r5, 1;
	setp.eq.b32 	%p10, %r74, 1;
	not.pred 	%p11, %p10;
	@%p11 bra 	$L__BB0_14;
	add.s32 	%r75, %r88, %r4;
	mul.wide.s32 	%rd23, %r75, 4;
	add.s64 	%rd24, %rd2, %rd23;
	mov.b32 	%r76, 2147483647;
	st.global.u32 	[%rd24], %r76;
$L__BB0_14:
	setp.ge.s32 	%p12, %r3, %r63;
	@%p12 bra 	$L__BB0_35;
	and.b32  	%r19, %r2, 15;
	setp.lt.u32 	%p13, %r2, 16;
	mov.f32 	%f102, 0f00000000;
	mov.b32 	%r93, 0;
	@%p13 bra 	$L__BB0_18;
	and.b32  	%r93, %r2, 2147483632;
	neg.s32 	%r91, %r93;
	add.s64 	%rd4, %rd1, 32;
	mov.f32 	%f102, 0f00000000;
	mov.u32 	%r90, %r62;
$L__BB0_17:
	.pragma "nounroll";
	mul.wide.s32 	%rd25, %r90, 4;
	add.s64 	%rd26, %rd4, %rd25;
	ld.global.nc.f32 	%f25, [%rd26+-32];
	add.f32 	%f26, %f102, %f25;
	ld.global.nc.f32 	%f27, [%rd26+-28];
	add.f32 	%f28, %f26, %f27;
	ld.global.nc.f32 	%f29, [%rd26+-24];
	add.f32 	%f30, %f28, %f29;
	ld.global.nc.f32 	%f31, [%rd26+-20];
	add.f32 	%f32, %f30, %f31;
	ld.global.nc.f32 	%f33, [%rd26+-16];
	add.f32 	%f34, %f32, %f33;
	ld.global.nc.f32 	%f35, [%rd26+-12];
	add.f32 	%f36, %f34, %f35;
	ld.global.nc.f32 	%f37, [%rd26+-8];
	add.f32 	%f38, %f36, %f37;
	ld.global.nc.f32 	%f39, [%rd26+-4];
	add.f32 	%f40, %f38, %f39;
	ld.global.nc.f32 	%f41, [%rd26];
	add.f32 	%f42, %f40, %f41;
	ld.global.nc.f32 	%f43, [%rd26+4];
	add.f32 	%f44, %f42, %f43;
	ld.global.nc.f32 	%f45, [%rd26+8];
	add.f32 	%f46, %f44, %f45;
	ld.global.nc.f32 	%f47, [%rd26+12];
	add.f32 	%f48, %f46, %f47;
	ld.global.nc.f32 	%f49, [%rd26+16];
	add.f32 	%f50, %f48, %f49;
	ld.global.nc.f32 	%f51, [%rd26+20];
	add.f32 	%f52, %f50, %f51;
	ld.global.nc.f32 	%f53, [%rd26+24];
	add.f32 	%f54, %f52, %f53;
	ld.global.nc.f32 	%f55, [%rd26+28];
	add.f32 	%f102, %f54, %f55;
	add.s32 	%r91, %r91, 16;
	add.s32 	%r90, %r90, 16;
	setp.ne.s32 	%p14, %r91, 0;
	@%p14 bra 	$L__BB0_17;
$L__BB0_18:
	setp.eq.s32 	%p15, %r19, 0;
	@%p15 bra 	$L__BB0_27;
	and.b32  	%r27, %r2, 7;
	setp.lt.u32 	%p16, %r19, 8;
	@%p16 bra 	$L__BB0_21;
	add.s32 	%r78, %r93, %r62;
	mul.wide.s32 	%rd27, %r78, 4;
	add.s64 	%rd28, %rd1, %rd27;
	ld.global.nc.f32 	%f57, [%rd28];
	add.f32 	%f58, %f102, %f57;
	ld.global.nc.f32 	%f59, [%rd28+4];
	add.f32 	%f60, %f58, %f59;
	ld.global.nc.f32 	%f61, [%rd28+8];
	add.f32 	%f62, %f60, %f61;
	ld.global.nc.f32 	%f63, [%rd28+12];
	add.f32 	%f64, %f62, %f63;
	ld.global.nc.f32 	%f65, [%rd28+16];
	add.f32 	%f66, %f64, %f65;
	ld.global.nc.f32 	%f67, [%rd28+20];
	add.f32 	%f68, %f66, %f67;
	ld.global.nc.f32 	%f69, [%rd28+24];
	add.f32 	%f70, %f68, %f69;
	ld.global.nc.f32 	%f71, [%rd28+28];
	add.f32 	%f102, %f70, %f71;
	add.s32 	%r93, %r93, 8;
$L__BB0_21:
	setp.eq.s32 	%p17, %r27, 0;
	@%p17 bra 	$L__BB0_27;
	and.b32  	%r30, %r2, 3;
	setp.lt.u32 	%p18, %r27, 4;
	@%p18 bra 	$L__BB0_24;
	add.s32 	%r79, %r93, %r62;
	mul.wide.s32 	%rd29, %r79, 4;
	add.s64 	%rd30, %rd1, %rd29;
	ld.global.nc.f32 	%f73, [%rd30];
	add.f32 	%f74, %f102, %f73;
	ld.global.nc.f32 	%f75, [%rd30+4];
	add.f32 	%f76, %f74, %f75;
	ld.global.nc.f32 	%f77, [%rd30+8];
	add.f32 	%f78, %f76, %f77;
	ld.global.nc.f32 	%f79, [%rd30+12];
	add.f32 	%f102, %f78, %f79;
	add.s32 	%r93, %r93, 4;
$L__BB0_24:
	setp.eq.s32 	%p19, %r30, 0;
	@%p19 bra 	$L__BB0_27;
	add.s32 	%r96, %r93, %r62;
	neg.s32 	%r95, %r30;
$L__BB0_26:
	.pragma "nounroll";
	mul.wide.s32 	%rd31, %r96, 4;
	add.s64 	%rd32, %rd1, %rd31;
	ld.global.nc.f32 	%f80, [%rd32];
	add.f32 	%f102, %f102, %f80;
	add.s32 	%r96, %r96, 1;
	add.s32 	%r95, %r95, 1;
	setp.ne.s32 	%p20, %r95, 0;
	@%p20 bra 	$L__BB0_26;
$L__BB0_27:
	cvt.rn.f32.u32 	%f14, %r2;
	div.rn.f32 	%f103, %f102, %f14;
	add.s32 	%r39, %r3, %r4;
	mul.wide.s32 	%rd33, %r39, 4;
	add.s64 	%rd34, %rd2, %rd33;
	st.global.f32 	[%rd34], %f103;
	add.s32 	%r100, %r3, 1;
	setp.ge.s32 	%p21, %r100, %r63;
	@%p21 bra 	$L__BB0_35;
	add.s32 	%r80, %r2, -1;
	cvt.rn.f32.u32 	%f16, %r80;
	not.b32 	%r81, %r3;
	add.s32 	%r82, %r63, %r81;
	and.b32  	%r41, %r82, 3;
	setp.eq.s32 	%p22, %r41, 0;
	@%p22 bra 	$L__BB0_32;
	neg.s32 	%r99, %r41;
	add.s32 	%r97, %r39, 1;
	mov.u32 	%r98, %r3;
$L__BB0_30:
	.pragma "nounroll";
	mul.wide.s32 	%rd35, %r97, 4;
	add.s64 	%rd36, %rd2, %rd35;
	mul.wide.s32 	%rd37, %r100, 4;
	add.s64 	%rd38, %rd1, %rd37;
	ld.global.nc.f32 	%f81, [%rd38];
	fma.rn.f32 	%f82, %f103, %f16, %f81;
	div.rn.f32 	%f103, %f82, %f14;
	st.global.f32 	[%rd36], %f103;
	add.s32 	%r100, %r100, 1;
	add.s32 	%r99, %r99, 1;
	setp.ne.s32 	%p23, %r99, 0;
	add.s32 	%r98, %r98, 1;
	add.s32 	%r97, %r97, 1;
	@%p23 bra 	$L__BB0_30;
	add.s32 	%r100, %r98, 1;
$L__BB0_32:
	sub.s32 	%r83, %r63, %r3;
	add.s32 	%r84, %r83, -2;
	setp.lt.u32 	%p24, %r84, 3;
	@%p24 bra 	$L__BB0_35;
	sub.s32 	%r103, %r100, %r63;
	add.s64 	%rd5, %rd1, 8;
	add.s64 	%rd6, %rd2, 8;
	add.s32 	%r102, %r100, %r4;
$L__BB0_34:
	mul.wide.s32 	%rd39, %r100, 4;
	add.s64 	%rd40, %rd5, %rd39;
	mul.wide.s32 	%rd41, %r102, 4;
	add.s64 	%rd42, %rd6, %rd41;
	ld.global.nc.f32 	%f83, [%rd40+-8];
	fma.rn.f32 	%f84, %f103, %f16, %f83;
	div.rn.f32 	%f85, %f84, %f14;
	st.global.f32 	[%rd42+-8], %f85;
	ld.global.nc.f32 	%f86, [%rd40+-4];
	fma.rn.f32 	%f87, %f85, %f16, %f86;
	div.rn.f32 	%f88, %f87, %f14;
	st.global.f32 	[%rd42+-4], %f88;
	ld.global.nc.f32 	%f89, [%rd40];
	fma.rn.f32 	%f90, %f88, %f16, %f89;
	div.rn.f32 	%f91, %f90, %f14;
	st.global.f32 	[%rd42], %f91;
	ld.global.nc.f32 	%f92, [%rd40+4];
	fma.rn.f32 	%f93, %f91, %f16, %f92;
	div.rn.f32 	%f103, %f93, %f14;
	st.global.f32 	[%rd42+4], %f103;
	add.s32 	%r100, %r100, 4;
	add.s32 	%r103, %r103, 4;
	add.s32 	%r102, %r102, 4;
	setp.ne.s32 	%p25, %r103, 0;
	@%p25 bra 	$L__BB0_34;
$L__BB0_35:
	ret;

}
	// .globl	smma_multi_series_one_param_f32
.visible .entry smma_multi_series_one_param_f32(
	.param .u64 .ptr .align 1 smma_multi_series_one_param_f32_param_0,
	.param .u32 smma_multi_series_one_param_f32_param_1,
	.param .u32 smma_multi_series_one_param_f32_param_2,
	.param .u32 smma_multi_series_one_param_f32_param_3,
	.param .u64 .ptr .align 1 smma_multi_series_one_param_f32_param_4,
	.param .u64 .ptr .align 1 smma_multi_series_one_param_f32_param_5
)
{
	.reg .pred 	%p<31>;
	.reg .b32 	%r<102>;
	.reg .b32 	%f<106>;
	.reg .b64 	%rd<82>;

	ld.param.u64 	%rd4, [smma_multi_series_one_param_f32_param_0];
	ld.param.u32 	%r58, [smma_multi_series_one_param_f32_param_1];
	ld.param.u32 	%r59, [smma_multi_series_one_param_f32_param_2];
	ld.param.u32 	%r60, [smma_multi_series_one_param_f32_param_3];
	ld.param.u64 	%rd3, [smma_multi_series_one_param_f32_param_4];
	ld.param.u64 	%rd5, [smma_multi_series_one_param_f32_param_5];
	cvta.to.global.u64 	%rd1, %rd4;
	cvta.to.global.u64 	%rd2, %rd5;
	mov.u32 	%r61, %ctaid.x;
	mov.u32 	%r62, %ntid.x;
	mov.u32 	%r63, %tid.x;
	mad.lo.s32 	%r1, %r61, %r62, %r63;
	setp.ge.s32 	%p1, %r1, %r59;
	@%p1 bra 	$L__BB1_34;
	cvta.to.global.u64 	%rd6, %rd3;
	mul.wide.s32 	%rd7, %r1, 4;
	add.s64 	%rd8, %rd6, %rd7;
	ld.global.nc.u32 	%r2, [%rd8];
	setp.lt.s32 	%p2, %r58, 1;
	setp.lt.s32 	%p3, %r2, 0;
	setp.ge.s32 	%p4, %r2, %r60;
	or.pred  	%p5, %p3, %p4;
	or.pred  	%p7, %p2, %p5;
	@%p7 bra 	$L__BB1_34;
	add.s32 	%r99, %r2, %r58;
	add.s32 	%r4, %r99, -1;
	min.s32 	%r5, %r4, %r60;
	setp.lt.s32 	%p8, %r5, 1;
	@%p8 bra 	$L__BB1_14;
	and.b32  	%r6, %r5, 7;
	setp.lt.u32 	%p9, %r5, 8;
	mov.b32 	%r87, 0;
	@%p9 bra 	$L__BB1_6;
	and.b32  	%r87, %r5, 2147483640;
	neg.s32 	%r85, %r87;
	shl.b32 	%r9, %r59, 3;
	mul.wide.s32 	%rd11, %r59, 4;
	mov.u32 	%r84, %r1;
$L__BB1_5:
	.pragma "nounroll";
	mul.wide.s32 	%rd9, %r84, 4;
	add.s64 	%rd10, %rd2, %rd9;
	mov.b32 	%r65, 2147483647;
	st.global.u32 	[%rd10], %r65;
	add.s64 	%rd12, %rd10, %rd11;
	st.global.u32 	[%rd12], %r65;
	add.s64 	%rd13, %rd12, %rd11;
	st.global.u32 	[%rd13], %r65;
	add.s64 	%rd14, %rd13, %rd11;
	st.global.u32 	[%rd14], %r65;
	add.s64 	%rd15, %rd14, %rd11;
	st.global.u32 	[%rd15], %r65;
	add.s64 	%rd16, %rd15, %rd11;
	st.global.u32 	[%rd16], %r65;
	add.s64 	%rd17, %rd16, %rd11;
	st.global.u32 	[%rd17], %r65;
	add.s64 	%rd18, %rd17, %rd11;
	st.global.u32 	[%rd18], %r65;
	add.s32 	%r85, %r85, 8;
	add.s32 	%r84, %r84, %r9;
	setp.ne.s32 	%p10, %r85, 0;
	@%p10 bra 	$L__BB1_5;
$L__BB1_6:
	setp.eq.s32 	%p11, %r6, 0;
	@%p11 bra 	$L__BB1_14;
	and.b32  	%r15, %r5, 3;
	setp.lt.u32 	%p12, %r6, 4;
	@%p12 bra 	$L__BB1_9;
	mad.lo.s32 	%r66, %r87, %r59, %r1;
	mul.wide.s32 	%rd19, %r66, 4;
	add.s64 	%rd20, %rd2, %rd19;
	mov.b32 	%r67, 2147483647;
	st.global.u32 	[%rd20], %r67;
	mul.wide.s32 	%rd21, %r59, 4;
	add.s64 	%rd22, %rd20, %rd21;
	st.global.u32 	[%rd22], %r67;
	add.s64 	%rd23, %rd22, %rd21;
	st.global.u32 	[%rd23], %r67;
	add.s64 	%rd24, %rd23, %rd21;
	st.global.u32 	[%rd24], %r67;
	add.s32 	%r87, %r87, 4;
$L__BB1_9:
	setp.eq.s32 	%p13, %r15, 0;
	@%p13 bra 	$L__BB1_14;
	setp.eq.s32 	%p14, %r15, 1;
	@%p14 bra 	$L__BB1_12;
	mad.lo.s32 	%r68, %r87, %r59, %r1;
	mul.wide.s32 	%rd25, %r68, 4;
	add.s64 	%rd26, %rd2, %rd25;
	mov.b32 	%r69, 2147483647;
	st.global.u32 	[%rd26], %r69;
	mul.wide.s32 	%rd27, %r59, 4;
	add.s64 	%rd28, %rd26, %rd27;
	st.global.u32 	[%rd28], %r69;
	add.s32 	%r87, %r87, 2;
$L__BB1_12:
	and.b32  	%r70, %r5, 1;
	setp.eq.b32 	%p15, %r70, 1;
	not.pred 	%p16, %p15;
	@%p16 bra 	$L__BB1_14;
	mad.lo.s32 	%r71, %r87, %r59, %r1;
	mul.wide.s32 	%rd29, %r71, 4;
	add.s64 	%rd30, %rd2, %rd29;
	mov.b32 	%r72, 2147483647;
	st.global.u32 	[%rd30], %r72;
$L__BB1_14:
	setp.lt.s32 	%p17, %r60, %r99;
	@%p17 bra 	$L__BB1_34;
	and.b32  	%r20, %r58, 15;
	setp.lt.u32 	%p18, %r58, 16;
	mov.f32 	%f102, 0f00000000;
	mov.b32 	%r92, 0;
	@%p18 bra 	$L__BB1_18;
	and.b32  	%r92, %r58, 2147483632;
	neg.s32 	%r90, %r92;
	mad.lo.s32 	%r89, %r2, %r59, %r1;
	shl.b32 	%r24, %r59, 4;
	mov.f32 	%f102, 0f00000000;
	mul.wide.s32 	%rd33, %r59, 4;
$L__BB1_17:
	.pragma "nounroll";
	mul.wide.s32 	%rd31, %r89, 4;
	add.s64 	%rd32, %rd1, %rd31;
	ld.global.nc.f32 	%f25, [%rd32];
	add.f32 	%f26, %f102, %f25;
	add.s64 	%rd34, %rd32, %rd33;
	ld.global.nc.f32 	%f27, [%rd34];
	add.f32 	%f28, %f26, %f27;
	add.s64 	%rd35, %rd34, %rd33;
	ld.global.nc.f32 	%f29, [%rd35];
	add.f32 	%f30, %f28, %f29;
	add.s64 	%rd36, %rd35, %rd33;
	ld.global.nc.f32 	%f31, [%rd36];
	add.f32 	%f32, %f30, %f31;
	add.s64 	%rd37, %rd36, %rd33;
	ld.global.nc.f32 	%f33, [%rd37];
	add.f32 	%f34, %f32, %f33;
	add.s64 	%rd38, %rd37, %rd33;
	ld.global.nc.f32 	%f35, [%rd38];
	add.f32 	%f36, %f34, %f35;
	add.s64 	%rd39, %rd38, %rd33;
	ld.global.nc.f32 	%f37, [%rd39];
	add.f32 	%f38, %f36, %f37;
	add.s64 	%rd40, %rd39, %rd33;
	ld.global.nc.f32 	%f39, [%rd40];
	add.f32 	%f40, %f38, %f39;
	add.s64 	%rd41, %rd40, %rd33;
	ld.global.nc.f32 	%f41, [%rd41];
	add.f32 	%f42, %f40, %f41;
	add.s64 	%rd42, %rd41, %rd33;
	ld.global.nc.f32 	%f43, [%rd42];
	add.f32 	%f44, %f42, %f43;
	add.s64 	%rd43, %rd42, %rd33;
	ld.global.nc.f32 	%f45, [%rd43];
	add.f32 	%f46, %f44, %f45;
	add.s64 	%rd44, %rd43, %rd33;
	ld.global.nc.f32 	%f47, [%rd44];
	add.f32 	%f48, %f46, %f47;
	add.s64 	%rd45, %rd44, %rd33;
	ld.global.nc.f32 	%f49, [%rd45];
	add.f32 	%f50, %f48, %f49;
	add.s64 	%rd46, %rd45, %rd33;
	ld.global.nc.f32 	%f51, [%rd46];
	add.f32 	%f52, %f50, %f51;
	add.s64 	%rd47, %rd46, %rd33;
	ld.global.nc.f32 	%f53, [%rd47];
	add.f32 	%f54, %f52, %f53;
	add.s64 	%rd48, %rd47, %rd33;
	ld.global.nc.f32 	%f55, [%rd48];
	add.f32 	%f102, %f54, %f55;
	add.s32 	%r90, %r90, 16;
	add.s32 	%r89, %r89, %r24;
	setp.ne.s32 	%p19, %r90, 0;
	@%p19 bra 	$L__BB1_17;
$L__BB1_18:
	setp.eq.s32 	%p20, %r20, 0;
	@%p20 bra 	$L__BB1_27;
	and.b32  	%r30, %r58, 7;
	setp.lt.u32 	%p21, %r20, 8;
	@%p21 bra 	$L__BB1_21;
	add.s32 	%r74, %r92, %r2;
	mad.lo.s32 	%r75, %r74, %r59, %r1;
	mul.wide.s32 	%rd49, %r75, 4;
	add.s64 	%rd50, %rd1, %rd49;
	ld.global.nc.f32 	%f57, [%rd50];
	add.f32 	%f58, %f102, %f57;
	mul.wide.s32 	%rd51, %r59, 4;
	add.s64 	%rd52, %rd50, %rd51;
	ld.global.nc.f32 	%f59, [%rd52];
	add.f32 	%f60, %f58, %f59;
	add.s64 	%rd53, %rd52, %rd51;
	ld.global.nc.f32 	%f61, [%rd53];
	add.f32 	%f62, %f60, %f61;
	add.s64 	%rd54, %rd53, %rd51;
	ld.global.nc.f32 	%f63, [%rd54];
	add.f32 	%f64, %f62, %f63;
	add.s64 	%rd55, %rd54, %rd51;
	ld.global.nc.f32 	%f65, [%rd55];
	add.f32 	%f66, %f64, %f65;
	add.s64 	%rd56, %rd55, %rd51;
	ld.global.nc.f32 	%f67, [%rd56];
	add.f32 	%f68, %f66, %f67;
	add.s64 	%rd57, %rd56, %rd51;
	ld.global.nc.f32 	%f69, [%rd57];
	add.f32 	%f70, %f68, %f69;
	add.s64 	%rd58, %rd57, %rd51;
	ld.global.nc.f32 	%f71, [%rd58];
	add.f32 	%f102, %f70, %f71;
	add.s32 	%r92, %r92, 8;
$L__BB1_21:
	setp.eq.s32 	%p22, %r30, 0;
	@%p22 bra 	$L__BB1_27;
	and.b32  	%r33, %r58, 3;
	setp.lt.u32 	%p23, %r30, 4;
	@%p23 bra 	$L__BB1_24;
	add.s32 	%r76, %r92, %r2;
	mad.lo.s32 	%r77, %r76, %r59, %r1;
	mul.wide.s32 	%rd59, %r77, 4;
	add.s64 	%rd60, %rd1, %rd59;
	ld.global.nc.f32 	%f73, [%rd60];
	add.f32 	%f74, %f102, %f73;
	mul.wide.s32 	%rd61, %r59, 4;
	add.s64 	%rd62, %rd60, %rd61;
	ld.global.nc.f32 	%f75, [%rd62];
	add.f32 	%f76, %f74, %f75;
	add.s64 	%rd63, %rd62, %rd61;
	ld.global.nc.f32 	%f77, [%rd63];
	add.f32 	%f78, %f76, %f77;
	add.s64 	%rd64, %rd63, %rd61;
	ld.global.nc.f32 	%f79, [%rd64];
	add.f32 	%f102, %f78, %f79;
	add.s32 	%r92, %r92, 4;
$L__BB1_24:
	setp.eq.s32 	%p24, %r33, 0;
	@%p24 bra 	$L__BB1_27;
	add.s32 	%r78, %r92, %r2;
	mad.lo.s32 	%r95, %r59, %r78, %r1;
	neg.s32 	%r94, %r33;
$L__BB1_26:
	.pragma "nounroll";
	mul.wide.s32 	%rd65, %r95, 4;
	add.s64 	%rd66, %rd1, %rd65;
	ld.global.nc.f32 	%f80, [%rd66];
	add.f32 	%f102, %f102, %f80;
	add.s32 	%r95, %r95, %r59;
	add.s32 	%r94, %r94, 1;
	setp.ne.s32 	%p25, %r94, 0;
	@%p25 bra 	$L__BB1_26;
$L__BB1_27:
	cvt.rn.f32.u32 	%f14, %r58;
	div.rn.f32 	%f104, %f102, %f14;
	mad.lo.s32 	%r79, %r4, %r59, %r1;
	mul.wide.s32 	%rd67, %r79, 4;
	add.s64 	%rd68, %rd2, %rd67;
	st.global.f32 	[%rd68], %f104;
	setp.le.s32 	%p26, %r60, %r99;
	@%p26 bra 	$L__BB1_34;
	add.s32 	%r80, %r58, -1;
	cvt.rn.f32.u32 	%f16, %r80;
	sub.s32 	%r81, %r60, %r99;
	and.b32  	%r42, %r81, 3;
	setp.eq.s32 	%p27, %r42, 0;
	@%p27 bra 	$L__BB1_31;
	mad.lo.s32 	%r97, %r59, %r99, %r1;
	neg.s32 	%r96, %r42;
$L__BB1_30:
	.pragma "nounroll";
	mul.wide.s32 	%rd69, %r97, 4;
	add.s64 	%rd70, %rd1, %rd69;
	ld.global.nc.f32 	%f81, [%rd70];
	fma.rn.f32 	%f82, %f104, %f16, %f81;
	div.rn.f32 	%f104, %f82, %f14;
	add.s64 	%rd71, %rd2, %rd69;
	st.global.f32 	[%rd71], %f104;
	add.s32 	%r99, %r99, 1;
	add.s32 	%r97, %r97, %r59;
	add.s32 	%r96, %r96, 1;
	setp.ne.s32 	%p28, %r96, 0;
	@%p28 bra 	$L__BB1_30;
$L__BB1_31:
	sub.s32 	%r82, %r2, %r60;
	add.s32 	%r83, %r82, %r58;
	setp.gt.u32 	%p29, %r83, -4;
	@%p29 bra 	$L__BB1_34;
	mad.lo.s32 	%r100, %r99, %r59, %r1;
	shl.b32 	%r53, %r59, 2;
	mul.wide.s32 	%rd75, %r59, 4;
$L__BB1_33:
	mul.wide.s32 	%rd72, %r100, 4;
	add.s64 	%rd73, %rd1, %rd72;
	ld.global.nc.f32 	%f83, [%rd73];
	fma.rn.f32 	%f84, %f104, %f16, %f83;
	div.rn.f32 	%f85, %f84, %f14;
	add.s64 	%rd74, %rd2, %rd72;
	st.global.f32 	[%rd74], %f85;
	add.s64 	%rd76, %rd73, %rd75;
	ld.global.nc.f32 	%f86, [%rd76];
	fma.rn.f32 	%f87, %f85, %f16, %f86;
	div.rn.f32 	%f88, %f87, %f14;
	add.s64 	%rd77, %rd74, %rd75;
	st.global.f32 	[%rd77], %f88;
	add.s64 	%rd78, %rd76, %rd75;
	ld.global.nc.f32 	%f89, [%rd78];
	fma.rn.f32 	%f90, %f88, %f16, %f89;
	div.rn.f32 	%f91, %f90, %f14;
	add.s64 	%rd79, %rd77, %rd75;
	st.global.f32 	[%rd79], %f91;
	add.s64 	%rd80, %rd78, %rd75;
	ld.global.nc.f32 	%f92, [%rd80];
	fma.rn.f32 	%f93, %f91, %f16, %f92;
	div.rn.f32 	%f104, %f93, %f14;
	add.s64 	%rd81, %rd79, %rd75;
	st.global.f32 	[%rd81], %f104;
	add.s32 	%r99, %r99, 4;
	add.s32 	%r100, %r100, %r53;
	setp.lt.s32 	%p30, %r99, %r60;
	@%p30 bra 	$L__BB1_33;
$L__BB1_34:
	ret;

}


// ===== COMPILED SASS (sm_100) =====

	.target	sm_100

	.elftype	@"ET_EXEC"


//--------------------- .note.nv.tkinfo           --------------------------
	.section	.note.nv.tkinfo,"",@"SHT_NOTE"
	.sectionflags	@"SHF_NOTE_NV_TKINFO"
	.tkinfo
        /*0018*/ 	.word	0x00000002
        /*0030*/ 	.string	""
        /*0030*/ 	.string	"ptxas"
        /*0030*/ 	.string	"Cuda compilation tools, release 13.0, V13.0.88"
        /*0030*/ 	.string	"Build cuda_13.0.r13.0/compiler.36424714_0"
        /*0030*/ 	.string	"-arch sm_100 -m 64 "



//--------------------- .note.nv.cuinfo           --------------------------
	.section	.note.nv.cuinfo,"",@"SHT_NOTE"
	.sectionflags	@"SHF_NOTE_NV_CUINFO"
        /*0018*/ 	.short	0x0002
        /*001a*/ 	.short	0x0064
        /*001c*/ 	.short	0x0082
	.zero		2


//--------------------- .nv.info                  --------------------------
	.section	.nv.info,"",@"SHT_CUDA_INFO"
	.align	4


	//----- nvinfo : EIATTR_REGCOUNT
	.align		4
        /*0000*/ 	.byte	0x04, 0x2f
        /*0002*/ 	.short	(.L_1 - .L_0)
	.align		4
.L_0:
        /*0004*/ 	.word	index@(smma_batch_f32)
        /*0008*/ 	.word	0x0000001f


	//----- nvinfo : EIATTR_FRAME_SIZE
	.align		4
.L_1:
        /*000c*/ 	.byte	0x04, 0x11
        /*000e*/ 	.short	(.L_3 - .L_2)
	.align		4
.L_2:
        /*0010*/ 	.word	index@($__internal_1_$__cuda_sm3x_div_rn_noftz_f32_slowpath)
        /*0014*/ 	.word	0x00000000


	//----- nvinfo : EIATTR_FRAME_SIZE
	.align		4
.L_3:
        /*0018*/ 	.byte	0x04, 0x11
        /*001a*/ 	.short	(.L_5 - .L_4)
	.align		4
.L_4:
        /*001c*/ 	.word	index@(smma_batch_f32)
        /*0020*/ 	.word	0x00000000


	//----- nvinfo : EIATTR_REGCOUNT
	.align		4
.L_5:
        /*0024*/ 	.byte	0x04, 0x2f
        /*0026*/ 	.short	(.L_7 - .L_6)
	.align		4
.L_6:
        /*0028*/ 	.word	index@(smma_multi_series_one_param_f32)
        /*002c*/ 	.word	0x00000020


	//----- nvinfo : EIATTR_FRAME_SIZE
	.align		4
.L_7:
        /*0030*/ 	.byte	0x04, 0x11
        /*0032*/ 	.short	(.L_9 - .L_8)
	.align		4
.L_8:
        /*0034*/ 	.word	index@($__internal_0_$__cuda_sm3x_div_rn_noftz_f32_slowpath)
        /*0038*/ 	.word	0x00000000


	//----- nvinfo : EIATTR_FRAME_SIZE
	.align		4
.L_9:
        /*003c*/ 	.byte	0x04, 0x11
        /*003e*/ 	.short	(.L_11 - .L_10)
	.align		4
.L_10:
        /*0040*/ 	.word	index@(smma_multi_series_one_param_f32)
        /*0044*/ 	.word	0x00000000


	//----- nvinfo : EIATTR_MIN_STACK_SIZE
	.align		4
.L_11:
        /*0048*/ 	.byte	0x04, 0x12
        /*004a*/ 	.short	(.L_13 - .L_12)
	.align		4
.L_12:
        /*004c*/ 	.word	index@(smma_multi_series_one_param_f32)
        /*0050*/ 	.word	0x00000000


	//----- nvinfo : EIATTR_MIN_STACK_SIZE
	.align		4
.L_13:
        /*0054*/ 	.byte	0x04, 0x12
        /*0056*/ 	.short	(.L_15 - .L_14)
	.align		4
.L_14:
        /*0058*/ 	.word	index@(smma_batch_f32)
        /*005c*/ 	.word	0x00000000
.L_15:


//--------------------- .nv.compat                --------------------------
	.section	.nv.compat,"",@"SHT_CUDA_COMPAT_INFO"
	.align	4
        /*0000*/ 	.byte	0x02, 0x09, 0x00, 0x00, 0x02, 0x02, 0x01, 0x00, 0x02, 0x05, 0x05, 0x00, 0x03, 0x07, 0x01, 0x01
        /*0010*/ 	.byte	0x02, 0x03, 0x00, 0x00, 0x02, 0x06, 0x01, 0x00, 0x04, 0x0b, 0x08, 0x00, 0x01, 0x00, 0x00, 0x00
        /*0020*/ 	.byte	0x00, 0x00, 0x00, 0x00


//--------------------- .nv.info.smma_multi_series_one_param_f32 --------------------------
	.section	.nv.info.smma_multi_series_one_param_f32,"",@"SHT_CUDA_INFO"
	.sectionflags	@""
	.align	4


	//----- nvinfo : EIATTR_CUDA_API_VERSION
	.align		4
        /*0000*/ 	.byte	0x04, 0x37
        /*0002*/ 	.short	(.L_17 - .L_16)
.L_16:
        /*0004*/ 	.word	0x00000082


	//----- nvinfo : EIATTR_KPARAM_INFO
	.align		4
.L_17:
        /*0008*/ 	.byte	0x04, 0x17
        /*000a*/ 	.short	(.L_19 - .L_18)
.L_18:
        /*000c*/ 	.word	0x00000000
        /*0010*/ 	.short	0x0005
        /*0012*/ 	.short	0x0020
        /*0014*/ 	.byte	0x00, 0xf5, 0x21, 0x00


	//----- nvinfo : EIATTR_KPARAM_INFO
	.align		4
.L_19:
        /*0018*/ 	.byte	0x04, 0x17
        /*001a*/ 	.short	(.L_21 - .L_20)
.L_20:
        /*001c*/ 	.word	0x00000000
        /*0020*/ 	.short	0x0004
        /*0022*/ 	.short	0x0018
        /*0024*/ 	.byte	0x00, 0xf5, 0x21, 0x00


	//----- nvinfo : EIATTR_KPARAM_INFO
	.align		4
.L_21:
        /*0028*/ 	.byte	0x04, 0x17
        /*002a*/ 	.short	(.L_23 - .L_22)
.L_22:
        /*002c*/ 	.word	0x00000000
        /*0030*/ 	.short	0x0003
        /*0032*/ 	.short	0x0010
        /*0034*/ 	.byte	0x00, 0xf0, 0x11, 0x00


	//----- nvinfo : EIATTR_KPARAM_INFO
	.align		4
.L_23:
        /*0038*/ 	.byte	0x04, 0x17
        /*003a*/ 	.short	(.L_25 - .L_24)
.L_24:
        /*003c*/ 	.word	0x00000000
        /*0040*/ 	.short	0x0002
        /*0042*/ 	.short	0x000c
        /*0044*/ 	.byte	0x00, 0xf0, 0x11, 0x00


	//----- nvinfo : EIATTR_KPARAM_INFO
	.align		4
.L_25:
        /*0048*/ 	.byte	0x04, 0x17
        /*004a*/ 	.short	(.L_27 - .L_26)
.L_26:
        /*004c*/ 	.word	0x00000000
        /*0050*/ 	.short	0x0001
        /*0052*/ 	.short	0x0008
        /*0054*/ 	.byte	0x00, 0xf0, 0x11, 0x00


	//----- nvinfo : EIATTR_KPARAM_INFO
	.align		4
.L_27:
        /*0058*/ 	.byte	0x04, 0x17
        /*005a*/ 	.short	(.L_29 - .L_28)
.L_28:
        /*005c*/ 	.word	0x00000000
        /*0060*/ 	.short	0x0000
        /*0062*/ 	.short	0x0000
        /*0064*/ 	.byte	0x00, 0xf5, 0x21, 0x00


	//----- nvinfo : EIATTR_SPARSE_MMA_MASK
	.align		4
.L_29:
        /*0068*/ 	.byte	0x03, 0x50
        /*006a*/ 	.short	0x0000


	//----- nvinfo : EIATTR_MAXREG_COUNT
	.align		4
        /*006c*/ 	.byte	0x03, 0x1b
        /*006e*/ 	.short	0x00ff


	//----- nvinfo : EIATTR_MERCURY_ISA_VERSION
	.align		4
        /*0070*/ 	.byte	0x03, 0x5f
        /*0072*/ 	.short	0x0101


	//----- nvinfo : EIATTR_VRC_CTA_INIT_COUNT
	.align		4
        /*0074*/ 	.byte	0x02, 0x4a
	.zero		1
	.zero		1


	//----- nvinfo : EIATTR_EXIT_INSTR_OFFSETS
	.align		4
        /*0078*/ 	.byte	0x04, 0x1c
        /*007a*/ 	.short	(.L_31 - .L_30)


	//   ....[0]....
.L_30:
        /*007c*/ 	.word	0x00000070


	//   ....[1]....
        /*0080*/ 	.word	0x00000110


	//   ....[2]....
        /*0084*/ 	.word	0x000005e0


	//   ....[3]....
        /*0088*/ 	.word	0x00000f60


	//   ....[4]....
        /*008c*/ 	.word	0x00001220


	//   ....[5]....
        /*0090*/ 	.word	0x00001780


	//----- nvinfo : EIATTR_CRS_STACK_SIZE
	.align		4
.L_31:
        /*0094*/ 	.byte	0x04, 0x1e
        /*0096*/ 	.short	(.L_33 - .L_32)
.L_32:
        /*0098*/ 	.word	0x00000000


	//----- nvinfo : EIATTR_CBANK_PARAM_SIZE
	.align		4
.L_33:
        /*009c*/ 	.byte	0x03, 0x19
        /*009e*/ 	.short	0x0028


	//----- nvinfo : EIATTR_PARAM_CBANK
	.align		4
        /*00a0*/ 	.byte	0x04, 0x0a
        /*00a2*/ 	.short	(.L_35 - .L_34)
	.align		4
.L_34:
        /*00a4*/ 	.word	index@(.nv.constant0.smma_multi_series_one_param_f32)
        /*00a8*/ 	.short	0x0380
        /*00aa*/ 	.short	0x0028


	//----- nvinfo : EIATTR_SW_WAR
	.align		4
.L_35:
        /*00ac*/ 	.byte	0x04, 0x36
        /*00ae*/ 	.short	(.L_37 - .L_36)
.L_36:
        /*00b0*/ 	.word	0x00000008
.L_37:


//--------------------- .nv.info.smma_batch_f32   --------------------------
	.section	.nv.info.smma_batch_f32,"",@"SHT_CUDA_INFO"
	.sectionflags	@""
	.align	4


	//----- nvinfo : EIATTR_CUDA_API_VERSION
	.align		4
        /*0000*/ 	.byte	0x04, 0x37
        /*0002*/ 	.short	(.L_39 - .L_38)
.L_38:
        /*0004*/ 	.word	0x00000082


	//----- nvinfo : EIATTR_KPARAM_INFO
	.align		4
.L_39:
        /*0008*/ 	.byte	0x04, 0x17
        /*000a*/ 	.short	(.L_41 - .L_40)
.L_40:
        /*000c*/ 	.word	0x00000000
        /*0010*/ 	.short	0x0006
        /*0012*/ 	.short	0x0028
        /*0014*/ 	.byte	0x00, 0xf5, 0x21, 0x00


	//----- nvinfo : EIATTR_KPARAM_INFO
	.align		4
.L_41:
        /*0018*/ 	.byte	0x04, 0x17
        /*001a*/ 	.short	(.L_43 - .L_42)
.L_42:
        /*001c*/ 	.word	0x00000000
        /*0020*/ 	.short	0x0005
        /*0022*/ 	.short	0x0020
        /*0024*/ 	.byte	0x00, 0xf0, 0x11, 0x00


	//----- nvinfo : EIATTR_KPARAM_INFO
	.align		4
.L_43:
        /*0028*/ 	.byte	0x04, 0x17
        /*002a*/ 	.short	(.L_45 - .L_44)
.L_44:
        /*002c*/ 	.word	0x00000000
        /*0030*/ 	.short	0x0004
        /*0032*/ 	.short	0x001c
        /*0034*/ 	.byte	0x00, 0xf0, 0x11, 0x00


	//----- nvinfo : EIATTR_KPARAM_INFO
	.align		4
.L_45:
        /*0038*/ 	.byte	0x04, 0x17
        /*003a*/ 	.short	(.L_47 - .L_46)
.L_46:
        /*003c*/ 	.word	0x00000000
        /*0040*/ 	.short	0x0003
        /*0042*/ 	.short	0x0018
        /*0044*/ 	.byte	0x00, 0xf0, 0x11, 0x00


	//----- nvinfo : EIATTR_KPARAM_INFO
	.align		4
.L_47:
        /*0048*/ 	.byte	0x04, 0x17
        /*004a*/ 	.short	(.L_49 - .L_48)
.L_48:
        /*004c*/ 	.word	0x00000000
        /*0050*/ 	.short	0x0002
        /*0052*/ 	.short	0x0010
        /*0054*/ 	.byte	0x00, 0xf5, 0x21, 0x00


	//----- nvinfo : EIATTR_KPARAM_INFO
	.align		4
.L_49:
        /*0058*/ 	.byte	0x04, 0x17
        /*005a*/ 	.short	(.L_51 - .L_50)
.L_50:
        /*005c*/ 	.word	0x00000000
        /*0060*/ 	.short	0x0001
        /*0062*/ 	.short	0x0008
        /*0064*/ 	.byte	0x00, 0xf5, 0x21, 0x00


	//----- nvinfo : EIATTR_KPARAM_INFO
	.align		4
.L_51:
        /*0068*/ 	.byte	0x04, 0x17
        /*006a*/ 	.short	(.L_53 - .L_52)
.L_52:
        /*006c*/ 	.word	0x00000000
        /*0070*/ 	.short	0x0000
        /*0072*/ 	.short	0x0000
        /*0074*/ 	.byte	0x00, 0xf5, 0x21, 0x00


	//----- nvinfo : EIATTR_SPARSE_MMA_MASK
	.align		4
.L_53:
        /*0078*/ 	.byte	0x03, 0x50
        /*007a*/ 	.short	0x0000


	//----- nvinfo : EIATTR_MAXREG_COUNT
	.align		4
        /*007c*/ 	.byte	0x03, 0x1b
        /*007e*/ 	.short	0x00ff


	//----- nvinfo : EIATTR_MERCURY_ISA_VERSION
	.align		4
        /*0080*/ 	.byte	0x03, 0x5f
        /*0082*/ 	.short	0x0101


	//----- nvinfo : EIATTR_VRC_CTA_INIT_COUNT
	.align		4
        /*0084*/ 	.byte	0x02, 0x4a
	.zero		1
	.zero		1


	//----- nvinfo : EIATTR_EXIT_INSTR_OFFSETS
	.align		4
        /*0088*/ 	.byte	0x04, 0x1c
        /*008a*/ 	.short	(.L_55 - .L_54)


	//   ....[0]....
.L_54:
        /*008c*/ 	.word	0x00000070


	//   ....[1]....
        /*0090*/ 	.word	0x000000d0


	//   ....[2]....
        /*0094*/ 	.word	0x00000560


	//   ....[3]....
        /*0098*/ 	.word	0x00000e40


	//   ....[4]....
        /*009c*/ 	.word	0x00001120


	//   ....[5]....
        /*00a0*/ 	.word	0x000016b0


	//----- nvinfo : EIATTR_CRS_STACK_SIZE
	.align		4
.L_55:
        /*00a4*/ 	.byte	0x04, 0x1e
        /*00a6*/ 	.short	(.L_57 - .L_56)
.L_56:
        /*00a8*/ 	.word	0x00000000


	//----- nvinfo : EIATTR_CBANK_PARAM_SIZE
	.align		4
.L_57:
        /*00ac*/ 	.byte	0x03, 0x19
        /*00ae*/ 	.short	0x0030


	//----- nvinfo : EIATTR_PARAM_CBANK
	.align		4
        /*00b0*/ 	.byte	0x04, 0x0a
        /*00b2*/ 	.short	(.L_59 - .L_58)
	.align		4
.L_58:
        /*00b4*/ 	.word	index@(.nv.constant0.smma_batch_f32)
        /*00b8*/ 	.short	0x0380
        /*00ba*/ 	.short	0x0030


	//----- nvinfo : EIATTR_SW_WAR
	.align		4
.L_59:
        /*00bc*/ 	.byte	0x04, 0x36
        /*00be*/ 	.short	(.L_61 - .L_60)
.L_60:
        /*00c0*/ 	.word	0x00000008
.L_61:


//--------------------- .nv.callgraph             --------------------------
	.section	.nv.callgraph,"",@"SHT_CUDA_CALLGRAPH"
	.align	4
	.sectionentsize	8
	.align		4
        /*0000*/ 	.word	0x00000000
	.align		4
        /*0004*/ 	.word	0xffffffff
	.align		4
        /*0008*/ 	.word	0x00000000
	.align		4
        /*000c*/ 	.word	0xfffffffe
	.align		4
        /*0010*/ 	.word	0x00000000
	.align		4
        /*0014*/ 	.word	0xfffffffd
	.align		4
        /*0018*/ 	.word	0x00000000
	.align		4
        /*001c*/ 	.word	0xfffffffc


//--------------------- .text.smma_multi_series_one_param_f32 --------------------------
	.section	.text.smma_multi_series_one_param_f32,"ax",@progbits
	.align	128
        .global         smma_multi_series_one_param_f32
        .type           smma_multi_series_one_param_f32,@function
        .size           smma_multi_series_one_param_f32,(.L_x_87 - smma_multi_series_one_param_f32)
        .other          smma_multi_series_one_param_f32,@"STO_CUDA_ENTRY STV_DEFAULT"
smma_multi_series_one_param_f32:
.text.smma_multi_series_one_param_f32:
[----:B------:R-:W-:Y:S01]  /*0000*/  LDC R1, c[0x0][0x37c] ;  /* 0x0000df00ff017b82 */ /* 0x000fe20000000800 */
[----:B------:R-:W0:Y:S07]  /*0010*/  S2R R0, SR_TID.X ;  /* 0x0000000000007919 */ /* 0x000e2e0000002100 */
[----:B------:R-:W0:Y:S08]  /*0020*/  S2UR UR4, SR_CTAID.X ;  /* 0x00000000000479c3 */ /* 0x000e300000002500 */
[----:B------:R-:W0:Y:S08]  /*0030*/  LDC R23, c[0x0][0x360] ;  /* 0x0000d800ff177b82 */ /* 0x000e300000000800 */
[----:B------:R-:W1:Y:S01]  /*0040*/  LDC R2, c[0x0][0x38c] ;  /* 0x0000e300ff027b82 */ /* 0x000e620000000800 */
[----:B0-----:R-:W-:-:S05]  /*0050*/  IMAD R23, R23, UR4, R0 ;  /* 0x0000000417177c24 */ /* 0x001fca000f8e0200 */
[----:B-1----:R-:W-:-:S13]  /*0060*/  ISETP.GE.AND P0, PT, R23, R2, PT ;  /* 0x000000021700720c */ /* 0x002fda0003f06270 */
[----:B------:R-:W-:Y:S05]  /*0070*/  @P0 EXIT ;  /* 0x000000000000094d */ /* 0x000fea0003800000 */
[----:B------:R-:W0:Y:S01]  /*0080*/  LDC.64 R16, c[0x0][0x398] ;  /* 0x0000e600ff107b82 */ /* 0x000e220000000a00 */
[----:B------:R-:W1:Y:S01]  /*0090*/  LDCU.64 UR6, c[0x0][0x358] ;  /* 0x00006b00ff0677ac */ /* 0x000e620008000a00 */
[----:B------:R-:W2:Y:S06]  /*00a0*/  LDCU UR4, c[0x0][0x390] ;  /* 0x00007200ff0477ac */ /* 0x000eac0008000800 */
[----:B------:R-:W3:Y:S01]  /*00b0*/  LDC R3, c[0x0][0x388] ;  /* 0x0000e200ff037b82 */ /* 0x000ee20000000800 */
[----:B0-----:R-:W-:-:S06]  /*00c0*/  IMAD.WIDE R16, R23, 0x4, R16 ;  /* 0x0000000417107825 */ /* 0x001fcc00078e0210 */
[----:B-1----:R-:W2:Y:S02]  /*00d0*/  LDG.E.CONSTANT R16, desc[UR6][R16.64] ;  /* 0x0000000610107981 */ /* 0x002ea4000c1e9900 */
[----:B--2---:R-:W-:-:S04]  /*00e0*/  ISETP.GE.AND P0, PT, R16, UR4, PT ;  /* 0x0000000410007c0c */ /* 0x004fc8000bf06270 */
[----:B------:R-:W-:-:S04]  /*00f0*/  ISETP.LT.OR P0, PT, R16, RZ, P0 ;  /* 0x000000ff1000720c */ /* 0x000fc80000701670 */
[----:B---3--:R-:W-:-:S13]  /*0100*/  ISETP.LT.OR P0, PT, R3, 0x1, P0 ;  /* 0x000000010300780c */ /* 0x008fda0000701670 */
[----:B------:R-:W-:Y:S05]  /*0110*/  @P0 EXIT ;  /* 0x000000000000094d */ /* 0x000fea0003800000 */
[----:B------:R-:W-:Y:S01]  /*0120*/  IADD3 R4, PT, PT, R16, R3, RZ ;  /* 0x0000000310047210 */ /* 0x000fe20007ffe0ff */
[----:B------:R-:W-:Y:S03]  /*0130*/  BSSY.RECONVERGENT B0, `(.L_x_0) ;  /* 0x0000049000007945 */ /* 0x000fe60003800200 */
[----:B------:R-:W-:-:S04]  /*0140*/  IADD3 R8, PT, PT, R4, -0x1, RZ ;  /* 0xffffffff04087810 */ /* 0x000fc80007ffe0ff */
[----:B------:R-:W-:-:S04]  /*0150*/  VIMNMX R0, PT, PT, R8, UR4, PT ;  /* 0x0000000408007c48 */ /* 0x000fc8000bfe0100 */
[----:B------:R-:W-:-:S13]  /*0160*/  ISETP.GE.AND P0, PT, R0, 0x1, PT ;  /* 0x000000010000780c */ /* 0x000fda0003f06270 */
[----:B------:R-:W-:Y:S05]  /*0170*/  @!P0 BRA `(.L_x_1) ;  /* 0x0000000400108947 */ /* 0x000fea0003800000 */
[C---:B------:R-:W-:Y:S01]  /*0180*/  ISETP.GE.U32.AND P0, PT, R0.reuse, 0x8, PT ;  /* 0x000000080000780c */ /* 0x040fe20003f06070 */
[----:B------:R-:W-:Y:S01]  /*0190*/  BSSY.RECONVERGENT B1, `(.L_x_2) ;  /* 0x000001e000017945 */ /* 0x000fe20003800200 */
[----:B------:R-:W-:Y:S01]  /*01a0*/  LOP3.LUT R22, R0, 0x7, RZ, 0xc0, !PT ;  /* 0x0000000700167812 */ /* 0x000fe200078ec0ff */
[----:B------:R-:W-:-:S03]  /*01b0*/  HFMA2 R5, -RZ, RZ, 0, 0 ;  /* 0x00000000ff057431 */ /* 0x000fc600000001ff */
[----:B------:R-:W-:-:S07]  /*01c0*/  ISETP.NE.AND P1, PT, R22, RZ, PT ;  /* 0x000000ff1600720c */ /* 0x000fce0003f25270 */
[----:B------:R-:W-:Y:S06]  /*01d0*/  @!P0 BRA `(.L_x_3) ;  /* 0x0000000000648947 */ /* 0x000fec0003800000 */
[----:B------:R-:W0:Y:S01]  /*01e0*/  LDC.64 R6, c[0x0][0x3a0] ;  /* 0x0000e800ff067b82 */ /* 0x000e220000000a00 */
[----:B------:R-:W-:Y:S02]  /*01f0*/  LOP3.LUT R5, R0, 0x7ffffff8, RZ, 0xc0, !PT ;  /* 0x7ffffff800057812 */ /* 0x000fe400078ec0ff */
[----:B------:R-:W-:Y:S02]  /*0200*/  MOV R9, R23 ;  /* 0x0000001700097202 */ /* 0x000fe40000000f00 */
[----:B------:R-:W-:-:S07]  /*0210*/  IADD3 R17, PT, PT, -R5, RZ, RZ ;  /* 0x000000ff05117210 */ /* 0x000fce0007ffe1ff */
.L_x_4:
[----:B0-----:R-:W-:Y:S01]  /*0220*/  IMAD.WIDE R24, R9, 0x4, R6 ;  /* 0x0000000409187825 */ /* 0x001fe200078e0206 */
[----:B-1----:R-:W-:Y:S02]  /*0230*/  MOV R29, 0x7fffffff ;  /* 0x7fffffff001d7802 */ /* 0x002fe40000000f00 */
[----:B------:R-:W-:Y:S02]  /*0240*/  IADD3 R17, PT, PT, R17, 0x8, RZ ;  /* 0x0000000811117810 */ /* 0x000fe40007ffe0ff */
[C---:B------:R-:W-:Y:S01]  /*0250*/  LEA R9, R2.reuse, R9, 0x3 ;  /* 0x0000000902097211 */ /* 0x040fe200078e18ff */
[----:B------:R-:W-:Y:S01]  /*0260*/  IMAD.WIDE R20, R2, 0x4, R24 ;  /* 0x0000000402147825 */ /* 0x000fe200078e0218 */
[----:B------:R-:W-:Y:S01]  /*0270*/  STG.E desc[UR6][R24.64], R29 ;  /* 0x0000001d18007986 */ /* 0x000fe2000c101906 */
[----:B------:R-:W-:-:S03]  /*0280*/  ISETP.NE.AND P0, PT, R17, RZ, PT ;  /* 0x000000ff1100720c */ /* 0x000fc60003f05270 */
[----:B------:R-:W-:Y:S01]  /*0290*/  STG.E desc[UR6][R20.64], R29 ;  /* 0x0000001d14007986 */ /* 0x000fe2000c101906 */
[----:B------:R-:W-:-:S05]  /*02a0*/  IMAD.WIDE R18, R2, 0x4, R20 ;  /* 0x0000000402127825 */ /* 0x000fca00078e0214 */
[----:B------:R0:W-:Y:S01]  /*02b0*/  STG.E desc[UR6][R18.64], R29 ;  /* 0x0000001d12007986 */ /* 0x0001e2000c101906 */
        /* <DEDUP_REMOVED lines=8> */
[----:B0-----:R-:W-:-:S05]  /*0340*/  IMAD.WIDE R18, R2, 0x4, R26 ;  /* 0x0000000402127825 */ /* 0x001fca00078e021a */
[----:B------:R1:W-:Y:S01]  /*0350*/  STG.E desc[UR6][R18.64], R29 ;  /* 0x0000001d12007986 */ /* 0x0003e2000c101906 */
[----:B------:R-:W-:Y:S05]  /*0360*/  @P0 BRA `(.L_x_4) ;  /* 0xfffffffc00ac0947 */ /* 0x000fea000383ffff */
.L_x_3:
[----:B------:R-:W-:Y:S05]  /*0370*/  BSYNC.RECONVERGENT B1 ;  /* 0x0000000000017941 */ /* 0x000fea0003800200 */
.L_x_2:
[----:B------:R-:W-:Y:S05]  /*0380*/  @!P1 BRA `(.L_x_1) ;  /* 0x00000000008c9947 */ /* 0x000fea0003800000 */
[----:B------:R-:W-:Y:S01]  /*0390*/  ISETP.GE.U32.AND P0, PT, R22, 0x4, PT ;  /* 0x000000041600780c */ /* 0x000fe20003f06070 */
[----:B------:R-:W-:Y:S01]  /*03a0*/  BSSY.RECONVERGENT B1, `(.L_x_5) ;  /* 0x0000010000017945 */ /* 0x000fe20003800200 */
[----:B------:R-:W-:-:S04]  /*03b0*/  LOP3.LUT R17, R0, 0x3, RZ, 0xc0, !PT ;  /* 0x0000000300117812 */ /* 0x000fc800078ec0ff */
[----:B------:R-:W-:-:S07]  /*03c0*/  ISETP.NE.AND P1, PT, R17, RZ, PT ;  /* 0x000000ff1100720c */ /* 0x000fce0003f25270 */
[----:B------:R-:W-:Y:S06]  /*03d0*/  @!P0 BRA `(.L_x_6) ;  /* 0x0000000000308947 */ /* 0x000fec0003800000 */
[----:B------:R-:W0:Y:S01]  /*03e0*/  LDC.64 R6, c[0x0][0x3a0] ;  /* 0x0000e800ff067b82 */ /* 0x000e220000000a00 */
[C---:B------:R-:W-:Y:S02]  /*03f0*/  IMAD R9, R5.reuse, R2, R23 ;  /* 0x0000000205097224 */ /* 0x040fe400078e0217 */
[----:B------:R-:W-:Y:S02]  /*0400*/  VIADD R5, R5, 0x4 ;  /* 0x0000000405057836 */ /* 0x000fe40000000000 */
[----:B0-----:R-:W-:Y:S01]  /*0410*/  IMAD.WIDE R6, R9, 0x4, R6 ;  /* 0x0000000409067825 */ /* 0x001fe200078e0206 */
[----:B------:R-:W-:-:S03]  /*0420*/  MOV R9, 0x7fffffff ;  /* 0x7fffffff00097802 */ /* 0x000fc60000000f00 */
[C---:B-1----:R-:W-:Y:S02]  /*0430*/  IMAD.WIDE R10, R2.reuse, 0x4, R6 ;  /* 0x00000004020a7825 */ /* 0x042fe400078e0206 */
[----:B------:R0:W-:Y:S04]  /*0440*/  STG.E desc[UR6][R6.64], R9 ;  /* 0x0000000906007986 */ /* 0x0001e8000c101906 */
[----:B------:R0:W-:Y:S01]  /*0450*/  STG.E desc[UR6][R10.64], R9 ;  /* 0x000000090a007986 */ /* 0x0001e2000c101906 */
[----:B------:R-:W-:-:S05]  /*0460*/  IMAD.WIDE R12, R2, 0x4, R10 ;  /* 0x00000004020c7825 */ /* 0x000fca00078e020a */
[----:B------:R0:W-:Y:S01]  /*0470*/  STG.E desc[UR6][R12.64], R9 ;  /* 0x000000090c007986 */ /* 0x0001e2000c101906 */
[----:B------:R-:W-:-:S05]  /*0480*/  IMAD.WIDE R14, R2, 0x4, R12 ;  /* 0x00000004020e7825 */ /* 0x000fca00078e020c */
[----:B------:R0:W-:Y:S02]  /*0490*/  STG.E desc[UR6][R14.64], R9 ;  /* 0x000000090e007986 */ /* 0x0001e4000c101906 */
.L_x_6:
[----:B------:R-:W-:Y:S05]  /*04a0*/  BSYNC.RECONVERGENT B1 ;  /* 0x0000000000017941 */ /* 0x000fea0003800200 */
.L_x_5:
[----:B------:R-:W-:Y:S05]  /*04b0*/  @!P1 BRA `(.L_x_1) ;  /* 0x0000000000409947 */ /* 0x000fea0003800000 */
[----:B------:R-:W-:Y:S02]  /*04c0*/  ISETP.NE.AND P0, PT, R17, 0x1, PT ;  /* 0x000000011100780c */ /* 0x000fe40003f05270 */
[----:B------:R-:W-:-:S04]  /*04d0*/  LOP3.LUT R0, R0, 0x1, RZ, 0xc0, !PT ;  /* 0x0000000100007812 */ /* 0x000fc800078ec0ff */
[----:B------:R-:W-:-:S07]  /*04e0*/  ISETP.NE.U32.AND P1, PT, R0, 0x1, PT ;  /* 0x000000010000780c */ /* 0x000fce0003f25070 */
[----:B0-----:R-:W0:Y:S01]  /*04f0*/  @P0 LDC.64 R6, c[0x0][0x3a0] ;  /* 0x0000e800ff060b82 */ /* 0x001e220000000a00 */
[C---:B-1----:R-:W-:Y:S01]  /*0500*/  @P0 IMAD R11, R5.reuse, R2, R23 ;  /* 0x00000002050b0224 */ /* 0x042fe200078e0217 */
[----:B------:R-:W-:-:S04]  /*0510*/  @P0 IADD3 R5, PT, PT, R5, 0x2, RZ ;  /* 0x0000000205050810 */ /* 0x000fc80007ffe0ff */
[----:B------:R-:W-:Y:S02]  /*0520*/  @!P1 MOV R9, 0x7fffffff ;  /* 0x7fffffff00099802 */ /* 0x000fe40000000f00 */
[----:B------:R-:W1:Y:S01]  /*0530*/  @!P1 LDC.64 R14, c[0x0][0x3a0] ;  /* 0x0000e800ff0e9b82 */ /* 0x000e620000000a00 */
[----:B0-----:R-:W-:-:S04]  /*0540*/  @P0 IMAD.WIDE R10, R11, 0x4, R6 ;  /* 0x000000040b0a0825 */ /* 0x001fc800078e0206 */
[----:B------:R-:W-:Y:S01]  /*0550*/  @!P1 IMAD R7, R5, R2, R23 ;  /* 0x0000000205079224 */ /* 0x000fe200078e0217 */
[----:B------:R-:W-:Y:S01]  /*0560*/  @P0 MOV R5, 0x7fffffff ;  /* 0x7fffffff00050802 */ /* 0x000fe20000000f00 */
[----:B------:R-:W-:-:S04]  /*0570*/  @P0 IMAD.WIDE R12, R2, 0x4, R10 ;  /* 0x00000004020c0825 */ /* 0x000fc800078e020a */
[----:B-1----:R-:W-:Y:S01]  /*0580*/  @!P1 IMAD.WIDE R6, R7, 0x4, R14 ;  /* 0x0000000407069825 */ /* 0x002fe200078e020e */
[----:B------:R2:W-:Y:S04]  /*0590*/  @P0 STG.E desc[UR6][R10.64], R5 ;  /* 0x000000050a000986 */ /* 0x0005e8000c101906 */
[----:B------:R2:W-:Y:S04]  /*05a0*/  @P0 STG.E desc[UR6][R12.64], R5 ;  /* 0x000000050c000986 */ /* 0x0005e8000c101906 */
[----:B------:R2:W-:Y:S02]  /*05b0*/  @!P1 STG.E desc[UR6][R6.64], R9 ;  /* 0x0000000906009986 */ /* 0x0005e4000c101906 */
.L_x_1:
[----:B------:R-:W-:Y:S05]  /*05c0*/  BSYNC.RECONVERGENT B0 ;  /* 0x0000000000007941 */ /* 0x000fea0003800200 */
.L_x_0:
[----:B------:R-:W-:-:S13]  /*05d0*/  ISETP.GT.AND P0, PT, R4, UR4, PT ;  /* 0x0000000404007c0c */ /* 0x000fda000bf04270 */
[----:B------:R-:W-:Y:S05]  /*05e0*/  @P0 EXIT ;  /* 0x000000000000094d */ /* 0x000fea0003800000 */
[C---:B------:R-:W-:Y:S01]  /*05f0*/  ISETP.GE.U32.AND P0, PT, R3.reuse, 0x10, PT ;  /* 0x000000100300780c */ /* 0x040fe20003f06070 */
[----:B------:R-:W-:Y:S01]  /*0600*/  HFMA2 R0, -RZ, RZ, 0, 0 ;  /* 0x00000000ff007431 */ /* 0x000fe200000001ff */
[----:B--2---:R-:W-:Y:S02]  /*0610*/  LOP3.LUT R5, R3, 0xf, RZ, 0xc0, !PT ;  /* 0x0000000f03057812 */ /* 0x004fe400078ec0ff */
[----:B0-----:R-:W-:Y:S02]  /*0620*/  MOV R7, RZ ;  /* 0x000000ff00077202 */ /* 0x001fe40000000f00 */
[----:B------:R-:W-:-:S07]  /*0630*/  ISETP.NE.AND P1, PT, R5, RZ, PT ;  /* 0x000000ff0500720c */ /* 0x000fce0003f25270 */
[----:B------:R-:W-:Y:S06]  /*0640*/  @!P0 BRA `(.L_x_7) ;  /* 0x0000000000e48947 */ /* 0x000fec0003800000 */
[----:B------:R-:W-:Y:S01]  /*0650*/  LOP3.LUT R7, R3, 0x7ffffff0, RZ, 0xc0, !PT ;  /* 0x7ffffff003077812 */ /* 0x000fe200078ec0ff */
[----:B------:R-:W-:Y:S01]  /*0660*/  IMAD R9, R16, R2, R23 ;  /* 0x0000000210097224 */ /* 0x000fe200078e0217 */
[----:B------:R-:W-:Y:S02]  /*0670*/  MOV R0, RZ ;  /* 0x000000ff00007202 */ /* 0x000fe40000000f00 */
[----:B-1----:R-:W-:-:S07]  /*0680*/  IADD3 R11, PT, PT, -R7, RZ, RZ ;  /* 0x000000ff070b7210 */ /* 0x002fce0007ffe1ff */
.L_x_8:
[----:B------:R-:W0:Y:S02]  /*0690*/  LDC.64 R20, c[0x0][0x380] ;  /* 0x0000e000ff147b82 */ /* 0x000e240000000a00 */
[----:B0-----:R-:W-:-:S05]  /*06a0*/  IMAD.WIDE R20, R9, 0x4, R20 ;  /* 0x0000000409147825 */ /* 0x001fca00078e0214 */
[----:B------:R-:W2:Y:S01]  /*06b0*/  LDG.E.CONSTANT R29, desc[UR6][R20.64] ;  /* 0x00000006141d7981 */ /* 0x000ea2000c1e9900 */
[----:B------:R-:W-:-:S05]  /*06c0*/  IMAD.WIDE R14, R2, 0x4, R20 ;  /* 0x00000004020e7825 */ /* 0x000fca00078e0214 */
[----:B------:R0:W3:Y:S01]  /*06d0*/  LDG.E.CONSTANT R10, desc[UR6][R14.64] ;  /* 0x000000060e0a7981 */ /* 0x0000e2000c1e9900 */
[----:B------:R-:W-:-:S05]  /*06e0*/  IMAD.WIDE R12, R2, 0x4, R14 ;  /* 0x00000004020c7825 */ /* 0x000fca00078e020e */
[----:B------:R1:W4:Y:S01]  /*06f0*/  LDG.E.CONSTANT R6, desc[UR6][R12.64] ;  /* 0x000000060c067981 */ /* 0x000322000c1e9900 */
[----:B------:R-:W-:-:S04]  /*0700*/  IMAD.WIDE R26, R2, 0x4, R12 ;  /* 0x00000004021a7825 */ /* 0x000fc800078e020c */
[C---:B------:R-:W-:Y:S02]  /*0710*/  IMAD.WIDE R24, R2.reuse, 0x4, R26 ;  /* 0x0000000402187825 */ /* 0x040fe400078e021a */
[----:B------:R-:W5:Y:S02]  /*0720*/  LDG.E.CONSTANT R27, desc[UR6][R26.64] ;  /* 0x000000061a1b7981 */ /* 0x000f64000c1e9900 */
[----:B------:R-:W-:-:S04]  /*0730*/  IMAD.WIDE R18, R2, 0x4, R24 ;  /* 0x0000000402127825 */ /* 0x000fc800078e0218 */
[C---:B0-----:R-:W-:Y:S01]  /*0740*/  IMAD.WIDE R14, R2.reuse, 0x4, R18 ;  /* 0x00000004020e7825 */ /* 0x041fe200078e0212 */
[----:B------:R-:W5:Y:S03]  /*0750*/  LDG.E.CONSTANT R26, desc[UR6][R24.64] ;  /* 0x00000006181a7981 */ /* 0x000f66000c1e9900 */
[C---:B-1----:R-:W-:Y:S01]  /*0760*/  IMAD.WIDE R12, R2.reuse, 0x4, R14 ;  /* 0x00000004020c7825 */ /* 0x042fe200078e020e */
[----:B------:R0:W5:Y:S03]  /*0770*/  LDG.E.CONSTANT R25, desc[UR6][R18.64] ;  /* 0x0000000612197981 */ /* 0x000166000c1e9900 */
[C---:B------:R-:W-:Y:S01]  /*0780*/  IMAD.WIDE R20, R2.reuse, 0x4, R12 ;  /* 0x0000000402147825 */ /* 0x040fe200078e020c */
[----:B------:R1:W5:Y:S04]  /*0790*/  LDG.E.CONSTANT R24, desc[UR6][R14.64] ;  /* 0x000000060e187981 */ /* 0x000368000c1e9900 */
[----:B------:R1:W5:Y:S01]  /*07a0*/  LDG.E.CONSTANT R22, desc[UR6][R12.64] ;  /* 0x000000060c167981 */ /* 0x000362000c1e9900 */
[----:B0-----:R-:W-:-:S03]  /*07b0*/  IMAD.WIDE R18, R2, 0x4, R20 ;  /* 0x0000000402127825 */ /* 0x001fc600078e0214 */
[----:B------:R-:W5:Y:S01]  /*07c0*/  LDG.E.CONSTANT R21, desc[UR6][R20.64] ;  /* 0x0000000614157981 */ /* 0x000f62000c1e9900 */
[----:B-1----:R-:W-:-:S05]  /*07d0*/  IMAD.WIDE R14, R2, 0x4, R18 ;  /* 0x00000004020e7825 */ /* 0x002fca00078e0212 */
[----:B------:R0:W5:Y:S01]  /*07e0*/  LDG.E.CONSTANT R17, desc[UR6][R14.64] ;  /* 0x000000060e117981 */ /* 0x000162000c1e9900 */
[----:B------:R-:W-:-:S03]  /*07f0*/  IMAD.WIDE R12, R2, 0x4, R14 ;  /* 0x00000004020c7825 */ /* 0x000fc600078e020e */
[----:B------:R1:W5:Y:S01]  /*0800*/  LDG.E.CONSTANT R20, desc[UR6][R18.64] ;  /* 0x0000000612147981 */ /* 0x000362000c1e9900 */
[----:B0-----:R-:W-:-:S03]  /*0810*/  IMAD.WIDE R14, R2, 0x4, R12 ;  /* 0x00000004020e7825 */ /* 0x001fc600078e020c */
[----:B------:R3:W5:Y:S01]  /*0820*/  LDG.E.CONSTANT R12, desc[UR6][R12.64] ;  /* 0x000000060c0c7981 */ /* 0x000762000c1e9900 */
[----:B-1----:R-:W-:-:S03]  /*0830*/  IMAD.WIDE R18, R2, 0x4, R14 ;  /* 0x0000000402127825 */ /* 0x002fc600078e020e */
[----:B------:R-:W5:Y:S01]  /*0840*/  LDG.E.CONSTANT R28, desc[UR6][R14.64] ;  /* 0x000000060e1c7981 */ /* 0x000f62000c1e9900 */
[----:B--2---:R-:W-:-:S03]  /*0850*/  FADD R29, R29, R0 ;  /* 0x000000001d1d7221 */ /* 0x004fc60000000000 */
[----:B------:R0:W2:Y:S01]  /*0860*/  LDG.E.CONSTANT R0, desc[UR6][R18.64] ;  /* 0x0000000612007981 */ /* 0x0000a2000c1e9900 */
[----:B---3--:R-:W-:Y:S01]  /*0870*/  FADD R13, R29, R10 ;  /* 0x0000000a1d0d7221 */ /* 0x008fe20000000000 */
[----:B0-----:R-:W-:-:S05]  /*0880*/  IMAD.WIDE R18, R2, 0x4, R18 ;  /* 0x0000000402127825 */ /* 0x001fca00078e0212 */
[----:B------:R0:W3:Y:S02]  /*0890*/  LDG.E.CONSTANT R10, desc[UR6][R18.64] ;  /* 0x00000006120a7981 */ /* 0x0000e4000c1e9900 */
[----:B0-----:R-:W-:-:S05]  /*08a0*/  IMAD.WIDE R18, R2, 0x4, R18 ;  /* 0x0000000402127825 */ /* 0x001fca00078e0212 */
[----:B------:R-:W3:Y:S01]  /*08b0*/  LDG.E.CONSTANT R29, desc[UR6][R18.64] ;  /* 0x00000006121d7981 */ /* 0x000ee2000c1e9900 */
[----:B----4-:R-:W-:-:S04]  /*08c0*/  FADD R6, R13, R6 ;  /* 0x000000060d067221 */ /* 0x010fc80000000000 */
[----:B-----5:R-:W-:-:S04]  /*08d0*/  FADD R27, R6, R27 ;  /* 0x0000001b061b7221 */ /* 0x020fc80000000000 */
[----:B------:R-:W-:-:S04]  /*08e0*/  FADD R26, R27, R26 ;  /* 0x0000001a1b1a7221 */ /* 0x000fc80000000000 */
[----:B------:R-:W-:-:S04]  /*08f0*/  FADD R25, R26, R25 ;  /* 0x000000191a197221 */ /* 0x000fc80000000000 */
[----:B------:R-:W-:-:S04]  /*0900*/  FADD R25, R25, R24 ;  /* 0x0000001819197221 */ /* 0x000fc80000000000 */
[----:B------:R-:W-:-:S04]  /*0910*/  FADD R22, R25, R22 ;  /* 0x0000001619167221 */ /* 0x000fc80000000000 */
[----:B------:R-:W-:Y:S01]  /*0920*/  FADD R21, R22, R21 ;  /* 0x0000001516157221 */ /* 0x000fe20000000000 */
[----:B------:R-:W-:-:S03]  /*0930*/  IADD3 R11, PT, PT, R11, 0x10, RZ ;  /* 0x000000100b0b7810 */ /* 0x000fc60007ffe0ff */
[----:B------:R-:W-:-:S04]  /*0940*/  FADD R20, R21, R20 ;  /* 0x0000001415147221 */ /* 0x000fc80000000000 */
[----:B------:R-:W-:Y:S01]  /*0950*/  FADD R17, R20, R17 ;  /* 0x0000001114117221 */ /* 0x000fe20000000000 */
[----:B------:R-:W-:-:S03]  /*0960*/  ISETP.NE.AND P0, PT, R11, RZ, PT ;  /* 0x000000ff0b00720c */ /* 0x000fc60003f05270 */
[----:B------:R-:W-:-:S04]  /*0970*/  FADD R17, R17, R12 ;  /* 0x0000000c11117221 */ /* 0x000fc80000000000 */
[----:B------:R-:W-:Y:S01]  /*0980*/  FADD R17, R17, R28 ;  /* 0x0000001c11117221 */ /* 0x000fe20000000000 */
[----:B------:R-:W-:-:S03]  /*0990*/  IMAD R9, R2, 0x10, R9 ;  /* 0x0000001002097824 */ /* 0x000fc600078e0209 */
[----:B--2---:R-:W-:-:S04]  /*09a0*/  FADD R17, R17, R0 ;  /* 0x0000000011117221 */ /* 0x004fc80000000000 */
[----:B---3--:R-:W-:-:S04]  /*09b0*/  FADD R10, R17, R10 ;  /* 0x0000000a110a7221 */ /* 0x008fc80000000000 */
[----:B------:R-:W-:Y:S01]  /*09c0*/  FADD R0, R10, R29 ;  /* 0x0000001d0a007221 */ /* 0x000fe20000000000 */
[----:B------:R-:W-:Y:S06]  /*09d0*/  @P0 BRA `(.L_x_8) ;  /* 0xfffffffc002c0947 */ /* 0x000fec000383ffff */
.L_x_7:
[----:B------:R-:W-:Y:S05]  /*09e0*/  @!P1 BRA `(.L_x_9) ;  /* 0x0000000400049947 */ /* 0x000fea0003800000 */
[----:B------:R-:W-:Y:S02]  /*09f0*/  ISETP.GE.U32.AND P0, PT, R5, 0x8, PT ;  /* 0x000000080500780c */ /* 0x000fe40003f06070 */
[----:B------:R-:W-:-:S04]  /*0a00*/  LOP3.LUT R9, R3, 0x7, RZ, 0xc0, !PT ;  /* 0x0000000703097812 */ /* 0x000fc800078ec0ff */
[----:B------:R-:W-:-:S07]  /*0a10*/  ISETP.NE.AND P1, PT, R9, RZ, PT ;  /* 0x000000ff0900720c */ /* 0x000fce0003f25270 */
[----:B------:R-:W-:Y:S06]  /*0a20*/  @!P0 BRA `(.L_x_10) ;  /* 0x0000000000708947 */ /* 0x000fec0003800000 */
[----:B-1----:R-:W0:Y:S01]  /*0a30*/  LDC.64 R26, c[0x0][0x380] ;  /* 0x0000e000ff1a7b82 */ /* 0x002e220000000a00 */
[----:B------:R-:W-:-:S05]  /*0a40*/  IADD3 R5, PT, PT, R16, R7, RZ ;  /* 0x0000000710057210 */ /* 0x000fca0007ffe0ff */
[----:B------:R-:W-:-:S04]  /*0a50*/  IMAD R5, R5, R2, R23 ;  /* 0x0000000205057224 */ /* 0x000fc800078e0217 */
[----:B0-----:R-:W-:-:S05]  /*0a60*/  IMAD.WIDE R26, R5, 0x4, R26 ;  /* 0x00000004051a7825 */ /* 0x001fca00078e021a */
[----:B------:R-:W2:Y:S01]  /*0a70*/  LDG.E.CONSTANT R5, desc[UR6][R26.64] ;  /* 0x000000061a057981 */ /* 0x000ea2000c1e9900 */
[----:B------:R-:W-:-:S05]  /*0a80*/  IMAD.WIDE R28, R2, 0x4, R26 ;  /* 0x00000004021c7825 */ /* 0x000fca00078e021a */
[----:B------:R-:W3:Y:S01]  /*0a90*/  LDG.E.CONSTANT R6, desc[UR6][R28.64] ;  /* 0x000000061c067981 */ /* 0x000ee2000c1e9900 */
[----:B------:R-:W-:-:S04]  /*0aa0*/  IMAD.WIDE R12, R2, 0x4, R28 ;  /* 0x00000004020c7825 */ /* 0x000fc800078e021c */
[C---:B------:R-:W-:Y:S02]  /*0ab0*/  IMAD.WIDE R10, R2.reuse, 0x4, R12 ;  /* 0x00000004020a7825 */ /* 0x040fe400078e020c */
[----:B------:R-:W4:Y:S02]  /*0ac0*/  LDG.E.CONSTANT R12, desc[UR6][R12.64] ;  /* 0x000000060c0c7981 */ /* 0x000f24000c1e9900 */
[C---:B------:R-:W-:Y:S02]  /*0ad0*/  IMAD.WIDE R14, R2.reuse, 0x4, R10 ;  /* 0x00000004020e7825 */ /* 0x040fe400078e020a */
[----:B------:R-:W5:Y:S02]  /*0ae0*/  LDG.E.CONSTANT R10, desc[UR6][R10.64] ;  /* 0x000000060a0a7981 */ /* 0x000f64000c1e9900 */
[C---:B------:R-:W-:Y:S02]  /*0af0*/  IMAD.WIDE R18, R2.reuse, 0x4, R14 ;  /* 0x0000000402127825 */ /* 0x040fe400078e020e */
[----:B------:R-:W5:Y:S02]  /*0b00*/  LDG.E.CONSTANT R14, desc[UR6][R14.64] ;  /* 0x000000060e0e7981 */ /* 0x000f64000c1e9900 */
[----:B------:R-:W-:-:S02]  /*0b10*/  IMAD.WIDE R20, R2, 0x4, R18 ;  /* 0x0000000402147825 */ /* 0x000fc400078e0212 */
[----:B------:R-:W5:Y:S02]  /*0b20*/  LDG.E.CONSTANT R18, desc[UR6][R18.64] ;  /* 0x0000000612127981 */ /* 0x000f64000c1e9900 */
[----:B------:R-:W-:Y:S02]  /*0b30*/  IMAD.WIDE R24, R2, 0x4, R20 ;  /* 0x0000000402187825 */ /* 0x000fe400078e0214 */
[----:B------:R-:W5:Y:S04]  /*0b40*/  LDG.E.CONSTANT R20, desc[UR6][R20.64] ;  /* 0x0000000614147981 */ /* 0x000f68000c1e9900 */
[----:B------:R-:W5:Y:S01]  /*0b50*/  LDG.E.CONSTANT R24, desc[UR6][R24.64] ;  /* 0x0000000618187981 */ /* 0x000f62000c1e9900 */
[----:B------:R-:W-:Y:S01]  /*0b60*/  IADD3 R7, PT, PT, R7, 0x8, RZ ;  /* 0x0000000807077810 */ /* 0x000fe20007ffe0ff */
[----:B--2---:R-:W-:-:S04]  /*0b70*/  FADD R5, R0, R5 ;  /* 0x0000000500057221 */ /* 0x004fc80000000000 */
[----:B---3--:R-:W-:-:S04]  /*0b80*/  FADD R5, R5, R6 ;  /* 0x0000000605057221 */ /* 0x008fc80000000000 */
[----:B----4-:R-:W-:-:S04]  /*0b90*/  FADD R5, R5, R12 ;  /* 0x0000000c05057221 */ /* 0x010fc80000000000 */
[----:B-----5:R-:W-:-:S04]  /*0ba0*/  FADD R5, R5, R10 ;  /* 0x0000000a05057221 */ /* 0x020fc80000000000 */
[----:B------:R-:W-:-:S04]  /*0bb0*/  FADD R5, R5, R14 ;  /* 0x0000000e05057221 */ /* 0x000fc80000000000 */
[----:B------:R-:W-:-:S04]  /*0bc0*/  FADD R5, R5, R18 ;  /* 0x0000001205057221 */ /* 0x000fc80000000000 */
[----:B------:R-:W-:-:S04]  /*0bd0*/  FADD R5, R5, R20 ;  /* 0x0000001405057221 */ /* 0x000fc80000000000 */
[----:B------:R-:W-:-:S07]  /*0be0*/  FADD R0, R5, R24 ;  /* 0x0000001805007221 */ /* 0x000fce0000000000 */
.L_x_10:
        /* <DEDUP_REMOVED lines=8> */
[----:B0-----:R-:W-:-:S04]  /*0c70*/  IMAD.WIDE R10, R9, 0x4, R10 ;  /* 0x00000004090a7825 */ /* 0x001fc800078e020a */
[C---:B------:R-:W-:Y:S02]  /*0c80*/  IMAD.WIDE R12, R2.reuse, 0x4, R10 ;  /* 0x00000004020c7825 */ /* 0x040fe400078e020a */
[----:B------:R-:W2:Y:S02]  /*0c90*/  LDG.E.CONSTANT R11, desc[UR6][R10.64] ;  /* 0x000000060a0b7981 */ /* 0x000ea4000c1e9900 */
[C---:B------:R-:W-:Y:S02]  /*0ca0*/  IMAD.WIDE R14, R2.reuse, 0x4, R12 ;  /* 0x00000004020e7825 */ /* 0x040fe400078e020c */
[----:B------:R-:W3:Y:S02]  /*0cb0*/  LDG.E.CONSTANT R13, desc[UR6][R12.64] ;  /* 0x000000060c0d7981 */ /* 0x000ee4000c1e9900 */
[----:B------:R-:W-:Y:S02]  /*0cc0*/  IMAD.WIDE R18, R2, 0x4, R14 ;  /* 0x0000000402127825 */ /* 0x000fe400078e020e */
[----:B------:R-:W4:Y:S04]  /*0cd0*/  LDG.E.CONSTANT R15, desc[UR6][R14.64] ;  /* 0x000000060e0f7981 */ /* 0x000f28000c1e9900 */
[----:B------:R-:W5:Y:S01]  /*0ce0*/  LDG.E.CONSTANT R19, desc[UR6][R18.64] ;  /* 0x0000000612137981 */ /* 0x000f62000c1e9900 */
[----:B------:R-:W-:Y:S01]  /*0cf0*/  IADD3 R7, PT, PT, R7, 0x4, RZ ;  /* 0x0000000407077810 */ /* 0x000fe20007ffe0ff */
[----:B--2---:R-:W-:-:S04]  /*0d00*/  FADD R0, R0, R11 ;  /* 0x0000000b00007221 */ /* 0x004fc80000000000 */
[----:B---3--:R-:W-:-:S04]  /*0d10*/  FADD R0, R0, R13 ;  /* 0x0000000d00007221 */ /* 0x008fc80000000000 */
[----:B----4-:R-:W-:-:S04]  /*0d20*/  FADD R0, R0, R15 ;  /* 0x0000000f00007221 */ /* 0x010fc80000000000 */
[----:B-----5:R-:W-:-:S07]  /*0d30*/  FADD R0, R0, R19 ;  /* 0x0000001300007221 */ /* 0x020fce0000000000 */
.L_x_11:
[----:B------:R-:W-:Y:S05]  /*0d40*/  @!P1 BRA `(.L_x_9) ;  /* 0x00000000002c9947 */ /* 0x000fea0003800000 */
[----:B-1----:R-:W0:Y:S01]  /*0d50*/  LDC.64 R10, c[0x0][0x380] ;  /* 0x0000e000ff0a7b82 */ /* 0x002e220000000a00 */
[----:B------:R-:W-:Y:S02]  /*0d60*/  IADD3 R7, PT, PT, R16, R7, RZ ;  /* 0x0000000710077210 */ /* 0x000fe40007ffe0ff */
[----:B------:R-:W-:-:S03]  /*0d70*/  IADD3 R9, PT, PT, -R5, RZ, RZ ;  /* 0x000000ff05097210 */ /* 0x000fc60007ffe1ff */
[----:B------:R-:W-:-:S07]  /*0d80*/  IMAD R5, R7, R2, R23 ;  /* 0x0000000207057224 */ /* 0x000fce00078e0217 */
.L_x_12:
[----:B0-----:R-:W-:-:S06]  /*0d90*/  IMAD.WIDE R6, R5, 0x4, R10 ;  /* 0x0000000405067825 */ /* 0x001fcc00078e020a */
[----:B------:R-:W2:Y:S01]  /*0da0*/  LDG.E.CONSTANT R7, desc[UR6][R6.64] ;  /* 0x0000000606077981 */ /* 0x000ea2000c1e9900 */
[----:B------:R-:W-:Y:S02]  /*0db0*/  IADD3 R9, PT, PT, R9, 0x1, RZ ;  /* 0x0000000109097810 */ /* 0x000fe40007ffe0ff */
[----:B------:R-:W-:Y:S02]  /*0dc0*/  IADD3 R5, PT, PT, R5, R2, RZ ;  /* 0x0000000205057210 */ /* 0x000fe40007ffe0ff */
[----:B------:R-:W-:Y:S01]  /*0dd0*/  ISETP.NE.AND P0, PT, R9, RZ, PT ;  /* 0x000000ff0900720c */ /* 0x000fe20003f05270 */
[----:B--2---:R-:W-:-:S12]  /*0de0*/  FADD R0, R7, R0 ;  /* 0x0000000007007221 */ /* 0x004fd80000000000 */
[----:B------:R-:W-:Y:S05]  /*0df0*/  @P0 BRA `(.L_x_12) ;  /* 0xfffffffc00e40947 */ /* 0x000fea000383ffff */
.L_x_9:
[----:B------:R-:W-:Y:S01]  /*0e00*/  I2FP.F32.U32 R3, R3 ;  /* 0x0000000300037245 */ /* 0x000fe20000201000 */
[----:B------:R-:W-:Y:S03]  /*0e10*/  BSSY.RECONVERGENT B0, `(.L_x_13) ;  /* 0x000000c000007945 */ /* 0x000fe60003800200 */
[----:B------:R-:W0:Y:S08]  /*0e20*/  MUFU.RCP R2, R3 ;  /* 0x0000000300027308 */ /* 0x000e300000001000 */
[----:B------:R-:W2:Y:S01]  /*0e30*/  FCHK P0, R0, R3 ;  /* 0x0000000300007302 */ /* 0x000ea20000000000 */
[----:B0-----:R-:W-:-:S04]  /*0e40*/  FFMA R5, -R3, R2, 1 ;  /* 0x3f80000003057423 */ /* 0x001fc80000000102 */
[----:B------:R-:W-:-:S04]  /*0e50*/  FFMA R5, R2, R5, R2 ;  /* 0x0000000502057223 */ /* 0x000fc80000000002 */
[----:B------:R-:W-:-:S04]  /*0e60*/  FFMA R2, R5, R0, RZ ;  /* 0x0000000005027223 */ /* 0x000fc800000000ff */
[----:B------:R-:W-:-:S04]  /*0e70*/  FFMA R7, -R3, R2, R0 ;  /* 0x0000000203077223 */ /* 0x000fc80000000100 */
[----:B------:R-:W-:Y:S01]  /*0e80*/  FFMA R2, R5, R7, R2 ;  /* 0x0000000705027223 */ /* 0x000fe20000000002 */
[----:B--2---:R-:W-:Y:S06]  /*0e90*/  @!P0 BRA `(.L_x_14) ;  /* 0x00000000000c8947 */ /* 0x004fec0003800000 */
[----:B------:R-:W-:-:S07]  /*0ea0*/  MOV R2, 0xec0 ;  /* 0x00000ec000027802 */ /* 0x000fce0000000f00 */
[----:B-1----:R-:W-:Y:S05]  /*0eb0*/  CALL.REL.NOINC `($__internal_0_$__cuda_sm3x_div_rn_noftz_f32_slowpath) ;  /* 0x0000000800347944 */ /* 0x002fea0003c00000 */
[----:B------:R-:W-:-:S07]  /*0ec0*/  IMAD.MOV.U32 R2, RZ, RZ, R0 ;  /* 0x000000ffff027224 */ /* 0x000fce00078e0000 */
.L_x_14:
[----:B------:R-:W-:Y:S05]  /*0ed0*/  BSYNC.RECONVERGENT B0 ;  /* 0x0000000000007941 */ /* 0x000fea0003800200 */
.L_x_13:
[----:B------:R-:W0:Y:S01]  /*0ee0*/  LDCU UR4, c[0x0][0x38c] ;  /* 0x00007180ff0477ac */ /* 0x000e220008000800 */
[----:B------:R-:W2:Y:S01]  /*0ef0*/  LDC.64 R6, c[0x0][0x3a0] ;  /* 0x0000e800ff067b82 */ /* 0x000ea20000000a00 */
[----:B------:R-:W3:Y:S01]  /*0f00*/  LDCU UR5, c[0x0][0x390] ;  /* 0x00007200ff0577ac */ /* 0x000ee20008000800 */
[----:B0-----:R-:W-:Y:S02]  /*0f10*/  MOV R0, UR4 ;  /* 0x0000000400007c02 */ /* 0x001fe40008000f00 */
[----:B---3--:R-:W-:-:S03]  /*0f20*/  ISETP.GE.AND P0, PT, R4, UR5, PT ;  /* 0x0000000504007c0c */ /* 0x008fc6000bf06270 */
[----:B------:R-:W-:-:S04]  /*0f30*/  IMAD R5, R8, R0, R23 ;  /* 0x0000000008057224 */ /* 0x000fc800078e0217 */
[----:B--2---:R-:W-:-:S05]  /*0f40*/  IMAD.WIDE R6, R5, 0x4, R6 ;  /* 0x0000000405067825 */ /* 0x004fca00078e0206 */
[----:B------:R0:W-:Y:S01]  /*0f50*/  STG.E desc[UR6][R6.64], R2 ;  /* 0x0000000206007986 */ /* 0x0001e2000c101906 */
[----:B------:R-:W-:Y:S05]  /*0f60*/  @P0 EXIT ;  /* 0x000000000000094d */ /* 0x000fea0003800000 */
[----:B------:R-:W2:Y:S01]  /*0f70*/  LDCU UR4, c[0x0][0x388] ;  /* 0x00007100ff0477ac */ /* 0x000ea20008000800 */
[----:B------:R-:W-:Y:S01]  /*0f80*/  IADD3 R5, PT, PT, -R4, UR5, RZ ;  /* 0x0000000504057c10 */ /* 0x000fe2000fffe1ff */
[----:B------:R-:W-:Y:S01]  /*0f90*/  BSSY.RECONVERGENT B0, `(.L_x_15) ;  /* 0x0000024000007945 */ /* 0x000fe20003800200 */
[----:B------:R-:W3:Y:S02]  /*0fa0*/  LDCU UR8, c[0x0][0x38c] ;  /* 0x00007180ff0877ac */ /* 0x000ee40008000800 */
[----:B-1----:R-:W-:Y:S01]  /*0fb0*/  LOP3.LUT P0, R14, R5, 0x3, RZ, 0xc0, !PT ;  /* 0x00000003050e7812 */ /* 0x002fe2000780c0ff */
[----:B--2---:R-:W-:-:S06]  /*0fc0*/  UIADD3 UR4, UPT, UPT, UR4, -0x1, URZ ;  /* 0xffffffff04047890 */ /* 0x004fcc000fffe0ff */
[----:B------:R-:W-:-:S06]  /*0fd0*/  I2FP.F32.U32 R5, UR4 ;  /* 0x0000000400057c45 */ /* 0x000fcc0008201000 */
[----:B---3--:R-:W-:Y:S05]  /*0fe0*/  @!P0 BRA `(.L_x_16) ;  /* 0x0000000000788947 */ /* 0x008fea0003800000 */
[----:B------:R-:W1:Y:S01]  /*0ff0*/  LDC.64 R12, c[0x0][0x380] ;  /* 0x0000e000ff0c7b82 */ /* 0x000e620000000a00 */
[----:B------:R-:W-:Y:S01]  /*1000*/  IMAD R15, R4, R0, R23 ;  /* 0x00000000040f7224 */ /* 0x000fe200078e0217 */
[----:B------:R-:W-:-:S06]  /*1010*/  IADD3 R14, PT, PT, -R14, RZ, RZ ;  /* 0x000000ff0e0e7210 */ /* 0x000fcc0007ffe1ff */
[----:B------:R-:W2:Y:S02]  /*1020*/  LDC.64 R8, c[0x0][0x3a0] ;  /* 0x0000e800ff087b82 */ /* 0x000ea40000000a00 */
.L_x_19:
[----:B01----:R-:W-:-:S06]  /*1030*/  IMAD.WIDE R6, R15, 0x4, R12 ;  /* 0x000000040f067825 */ /* 0x003fcc00078e020c */
[----:B------:R-:W3:Y:S01]  /*1040*/  LDG.E.CONSTANT R6, desc[UR6][R6.64] ;  /* 0x0000000606067981 */ /* 0x000ee2000c1e9900 */
[----:B------:R-:W0:Y:S01]  /*1050*/  MUFU.RCP R0, R3 ;  /* 0x0000000300007308 */ /* 0x000e220000001000 */
[----:B------:R-:W-:Y:S01]  /*1060*/  BSSY.RECONVERGENT B1, `(.L_x_17) ;  /* 0x000000d000017945 */ /* 0x000fe20003800200 */
[----:B0-----:R-:W-:-:S04]  /*1070*/  FFMA R11, -R3, R0, 1 ;  /* 0x3f800000030b7423 */ /* 0x001fc80000000100 */
[----:B------:R-:W-:Y:S01]  /*1080*/  FFMA R0, R0, R11, R0 ;  /* 0x0000000b00007223 */ /* 0x000fe20000000000 */
[----:B---3--:R-:W-:-:S04]  /*1090*/  FFMA R10, R5, R2, R6 ;  /* 0x00000002050a7223 */ /* 0x008fc80000000006 */
[----:B------:R-:W0:Y:S01]  /*10a0*/  FCHK P0, R10, R3 ;  /* 0x000000030a007302 */ /* 0x000e220000000000 */
[----:B------:R-:W-:-:S04]  /*10b0*/  FFMA R2, R0, R10, RZ ;  /* 0x0000000a00027223 */ /* 0x000fc800000000ff */
[----:B------:R-:W-:-:S04]  /*10c0*/  FFMA R11, -R3, R2, R10 ;  /* 0x00000002030b7223 */ /* 0x000fc8000000010a */
[----:B------:R-:W-:Y:S01]  /*10d0*/  FFMA R11, R0, R11, R2 ;  /* 0x0000000b000b7223 */ /* 0x000fe20000000002 */
[----:B0-----:R-:W-:Y:S06]  /*10e0*/  @!P0 BRA `(.L_x_18) ;  /* 0x0000000000108947 */ /* 0x001fec0003800000 */
[----:B------:R-:W-:Y:S02]  /*10f0*/  MOV R0, R10 ;  /* 0x0000000a00007202 */ /* 0x000fe40000000f00 */
[----:B------:R-:W-:-:S07]  /*1100*/  MOV R2, 0x1120 ;  /* 0x0000112000027802 */ /* 0x000fce0000000f00 */
[----:B--2---:R-:W-:Y:S05]  /*1110*/  CALL.REL.NOINC `($__internal_0_$__cuda_sm3x_div_rn_noftz_f32_slowpath) ;  /* 0x00000004009c7944 */ /* 0x004fea0003c00000 */
[----:B------:R-:W-:-:S07]  /*1120*/  MOV R11, R0 ;  /* 0x00000000000b7202 */ /* 0x000fce0000000f00 */
.L_x_18:
[----:B------:R-:W-:Y:S05]  /*1130*/  BSYNC.RECONVERGENT B1 ;  /* 0x0000000000017941 */ /* 0x000fea0003800200 */
.L_x_17:
[C---:B--2---:R-:W-:Y:S01]  /*1140*/  IMAD.WIDE R6, R15.reuse, 0x4, R8 ;  /* 0x000000040f067825 */ /* 0x044fe200078e0208 */
[----:B------:R-:W-:Y:S02]  /*1150*/  IADD3 R14, PT, PT, R14, 0x1, RZ ;  /* 0x000000010e0e7810 */ /* 0x000fe40007ffe0ff */
[----:B------:R-:W-:Y:S02]  /*1160*/  MOV R0, UR8 ;  /* 0x0000000800007c02 */ /* 0x000fe40008000f00 */
[----:B------:R3:W-:Y:S01]  /*1170*/  STG.E desc[UR6][R6.64], R11 ;  /* 0x0000000b06007986 */ /* 0x0007e2000c101906 */
[----:B------:R-:W-:Y:S02]  /*1180*/  ISETP.NE.AND P0, PT, R14, RZ, PT ;  /* 0x000000ff0e00720c */ /* 0x000fe40003f05270 */
[----:B------:R-:W-:Y:S01]  /*1190*/  IADD3 R4, PT, PT, R4, 0x1, RZ ;  /* 0x0000000104047810 */ /* 0x000fe20007ffe0ff */
[----:B------:R-:W-:Y:S01]  /*11a0*/  IMAD.IADD R15, R15, 0x1, R0 ;  /* 0x000000010f0f7824 */ /* 0x000fe200078e0200 */
[----:B------:R-:W-:-:S09]  /*11b0*/  MOV R2, R11 ;  /* 0x0000000b00027202 */ /* 0x000fd20000000f00 */
[----:B---3--:R-:W-:Y:S05]  /*11c0*/  @P0 BRA `(.L_x_19) ;  /* 0xfffffffc00980947 */ /* 0x008fea000383ffff */
.L_x_16:
[----:B------:R-:W-:Y:S05]  /*11d0*/  BSYNC.RECONVERGENT B0 ;  /* 0x0000000000007941 */ /* 0x000fea0003800200 */
.L_x_15:
[----:B0-----:R-:W0:Y:S01]  /*11e0*/  LDC R7, c[0x0][0x388] ;  /* 0x0000e200ff077b82 */ /* 0x001e220000000800 */
[----:B------:R-:W0:Y:S02]  /*11f0*/  LDCU UR4, c[0x0][0x390] ;  /* 0x00007200ff0477ac */ /* 0x000e240008000800 */
[----:B0-----:R-:W-:-:S04]  /*1200*/  IADD3 R16, PT, PT, R7, -UR4, R16 ;  /* 0x8000000407107c10 */ /* 0x001fc8000fffe010 */
[----:B------:R-:W-:-:S13]  /*1210*/  ISETP.GT.U32.AND P0, PT, R16, -0x4, PT ;  /* 0xfffffffc1000780c */ /* 0x000fda0003f04070 */
[----:B------:R-:W-:Y:S05]  /*1220*/  @P0 EXIT ;  /* 0x000000000000094d */ /* 0x000fea0003800000 */
[----:B------:R-:W0:Y:S01]  /*1230*/  LDC R21, c[0x0][0x38c] ;  /* 0x0000e300ff157b82 */ /* 0x000e220000000800 */
[----:B------:R-:W-:Y:S01]  /*1240*/  IMAD R23, R4, R0, R23 ;  /* 0x0000000004177224 */ /* 0x000fe200078e0217 */
[----:B------:R-:W1:Y:S06]  /*1250*/  LDCU UR4, c[0x0][0x390] ;  /* 0x00007200ff0477ac */ /* 0x000e6c0008000800 */
[----:B------:R-:W2:Y:S08]  /*1260*/  LDC.64 R16, c[0x0][0x380] ;  /* 0x0000e000ff107b82 */ /* 0x000eb00000000a00 */
[----:B------:R-:W3:Y:S02]  /*1270*/  LDC.64 R14, c[0x0][0x3a0] ;  /* 0x0000e800ff0e7b82 */ /* 0x000ee40000000a00 */
.L_x_28:
[----:B--2---:R-:W-:-:S05]  /*1280*/  IMAD.WIDE R12, R23, 0x4, R16 ;  /* 0x00000004170c7825 */ /* 0x004fca00078e0210 */
[----:B------:R-:W2:Y:S01]  /*1290*/  LDG.E.CONSTANT R0, desc[UR6][R12.64] ;  /* 0x000000060c007981 */ /* 0x000ea2000c1e9900 */
[----:B------:R-:W4:Y:S01]  /*12a0*/  MUFU.RCP R8, R3 ;  /* 0x0000000300087308 */ /* 0x000f220000001000 */
[----:B------:R-:W-:Y:S01]  /*12b0*/  BSSY.RECONVERGENT B0, `(.L_x_20) ;  /* 0x000000d000007945 */ /* 0x000fe20003800200 */
[----:B----4-:R-:W-:Y:S01]  /*12c0*/  FFMA R7, -R3, R8, 1 ;  /* 0x3f80000003077423 */ /* 0x010fe20000000108 */
[----:B--2---:R-:W-:-:S03]  /*12d0*/  FFMA R6, R5, R2, R0 ;  /* 0x0000000205067223 */ /* 0x004fc60000000000 */
[----:B------:R-:W-:Y:S02]  /*12e0*/  FFMA R0, R8, R7, R8 ;  /* 0x0000000708007223 */ /* 0x000fe40000000008 */
[----:B------:R-:W2:Y:S02]  /*12f0*/  FCHK P0, R6, R3 ;  /* 0x0000000306007302 */ /* 0x000ea40000000000 */
[----:B------:R-:W-:-:S04]  /*1300*/  FFMA R2, R0, R6, RZ ;  /* 0x0000000600027223 */ /* 0x000fc800000000ff */
[----:B------:R-:W-:-:S04]  /*1310*/  FFMA R7, -R3, R2, R6 ;  /* 0x0000000203077223 */ /* 0x000fc80000000106 */
[----:B------:R-:W-:Y:S01]  /*1320*/  FFMA R2, R0, R7, R2 ;  /* 0x0000000700027223 */ /* 0x000fe20000000002 */
[----:B--2---:R-:W-:Y:S06]  /*1330*/  @!P0 BRA `(.L_x_21) ;  /* 0x0000000000108947 */ /* 0x004fec0003800000 */
[----:B------:R-:W-:Y:S02]  /*1340*/  MOV R0, R6 ;  /* 0x0000000600007202 */ /* 0x000fe40000000f00 */
[----:B------:R-:W-:-:S07]  /*1350*/  MOV R2, 0x1370 ;  /* 0x0000137000027802 */ /* 0x000fce0000000f00 */
[----:B01-3--:R-:W-:Y:S05]  /*1360*/  CALL.REL.NOINC `($__internal_0_$__cuda_sm3x_div_rn_noftz_f32_slowpath) ;  /* 0x0000000400087944 */ /* 0x00bfea0003c00000 */
[----:B------:R-:W-:-:S07]  /*1370*/  MOV R2, R0 ;  /* 0x0000000000027202 */ /* 0x000fce0000000f00 */
.L_x_21:
[----:B-1----:R-:W-:Y:S05]  /*1380*/  BSYNC.RECONVERGENT B0 ;  /* 0x0000000000007941 */ /* 0x002fea0003800200 */
.L_x_20:
[----:B0-----:R-:W-:-:S05]  /*1390*/  IMAD.WIDE R12, R21, 0x4, R12 ;  /* 0x00000004150c7825 */ /* 0x001fca00078e020c */
[----:B------:R-:W2:Y:S01]  /*13a0*/  LDG.E.CONSTANT R0, desc[UR6][R12.64] ;  /* 0x000000060c007981 */ /* 0x000ea2000c1e9900 */
[----:B------:R-:W0:Y:S01]  /*13b0*/  MUFU.RCP R6, R3 ;  /* 0x0000000300067308 */ /* 0x000e220000001000 */
[----:B---3--:R-:W-:Y:S01]  /*13c0*/  IMAD.WIDE R8, R23, 0x4, R14 ;  /* 0x0000000417087825 */ /* 0x008fe200078e020e */
[----:B------:R-:W-:Y:S04]  /*13d0*/  BSSY.RECONVERGENT B0, `(.L_x_22) ;  /* 0x000000e000007945 */ /* 0x000fe80003800200 */
[----:B------:R1:W-:Y:S01]  /*13e0*/  STG.E desc[UR6][R8.64], R2 ;  /* 0x0000000208007986 */ /* 0x0003e2000c101906 */
[----:B0-----:R-:W-:Y:S01]  /*13f0*/  FFMA R7, -R3, R6, 1 ;  /* 0x3f80000003077423 */ /* 0x001fe20000000106 */
[----:B--2---:R-:W-:-:S03]  /*1400*/  FFMA R10, R5, R2, R0 ;  /* 0x00000002050a7223 */ /* 0x004fc60000000000 */
[----:B------:R-:W-:Y:S01]  /*1410*/  FFMA R0, R6, R7, R6 ;  /* 0x0000000706007223 */ /* 0x000fe20000000006 */
[----:B------:R-:W0:Y:S03]  /*1420*/  FCHK P0, R10, R3 ;  /* 0x000000030a007302 */ /* 0x000e260000000000 */
[----:B------:R-:W-:-:S04]  /*1430*/  FFMA R6, R0, R10, RZ ;  /* 0x0000000a00067223 */ /* 0x000fc800000000ff */
[----:B------:R-:W-:-:S04]  /*1440*/  FFMA R7, -R3, R6, R10 ;  /* 0x0000000603077223 */ /* 0x000fc8000000010a */
[----:B------:R-:W-:Y:S01]  /*1450*/  FFMA R6, R0, R7, R6 ;  /* 0x0000000700067223 */ /* 0x000fe20000000006 */
[----:B01----:R-:W-:Y:S06]  /*1460*/  @!P0 BRA `(.L_x_23) ;  /* 0x0000000000108947 */ /* 0x003fec0003800000 */
[----:B------:R-:W-:Y:S02]  /*1470*/  MOV R0, R10 ;  /* 0x0000000a00007202 */ /* 0x000fe40000000f00 */
[----:B------:R-:W-:-:S07]  /*1480*/  MOV R2, 0x14a0 ;  /* 0x000014a000027802 */ /* 0x000fce0000000f00 */
[----:B------:R-:W-:Y:S05]  /*1490*/  CALL.REL.NOINC `($__internal_0_$__cuda_sm3x_div_rn_noftz_f32_slowpath) ;  /* 0x0000000000bc7944 */ /* 0x000fea0003c00000 */
[----:B------:R-:W-:-:S07]  /*14a0*/  MOV R6, R0 ;  /* 0x0000000000067202 */ /* 0x000fce0000000f00 */
.L_x_23:
[----:B------:R-:W-:Y:S05]  /*14b0*/  BSYNC.RECONVERGENT B0 ;  /* 0x0000000000007941 */ /* 0x000fea0003800200 */
.L_x_22:
[----:B------:R-:W-:-:S05]  /*14c0*/  IMAD.WIDE R12, R21, 0x4, R12 ;  /* 0x00000004150c7825 */ /* 0x000fca00078e020c */
[----:B------:R-:W2:Y:S01]  /*14d0*/  LDG.E.CONSTANT R0, desc[UR6][R12.64] ;  /* 0x000000060c007981 */ /* 0x000ea2000c1e9900 */
[----:B------:R-:W0:Y:S01]  /*14e0*/  MUFU.RCP R2, R3 ;  /* 0x0000000300027308 */ /* 0x000e220000001000 */
[----:B------:R-:W-:Y:S01]  /*14f0*/  IMAD.WIDE R8, R21, 0x4, R8 ;  /* 0x0000000415087825 */ /* 0x000fe200078e0208 */
        /* <DEDUP_REMOVED lines=14> */
.L_x_25:
[----:B------:R-:W-:Y:S05]  /*15e0*/  BSYNC.RECONVERGENT B0 ;  /* 0x0000000000007941 */ /* 0x000fea0003800200 */
.L_x_24:
[----:B------:R-:W-:-:S06]  /*15f0*/  IMAD.WIDE R12, R21, 0x4, R12 ;  /* 0x00000004150c7825 */ /* 0x000fcc00078e020c */
[----:B------:R-:W2:Y:S01]  /*1600*/  LDG.E.CONSTANT R12, desc[UR6][R12.64] ;  /* 0x000000060c0c7981 */ /* 0x000ea2000c1e9900 */
[----:B------:R-:W0:Y:S01]  /*1610*/  MUFU.RCP R0, R3 ;  /* 0x0000000300007308 */ /* 0x000e220000001000 */
[----:B------:R-:W-:Y:S01]  /*1620*/  IMAD.WIDE R8, R21, 0x4, R8 ;  /* 0x0000000415087825 */ /* 0x000fe200078e0208 */
[----:B------:R-:W-:Y:S04]  /*1630*/  BSSY.RECONVERGENT B0, `(.L_x_26) ;  /* 0x000000d000007945 */ /* 0x000fe80003800200 */
[----:B------:R1:W-:Y:S01]  /*1640*/  STG.E desc[UR6][R8.64], R2 ;  /* 0x0000000208007986 */ /* 0x0003e2000c101906 */
[----:B0-----:R-:W-:-:S04]  /*1650*/  FFMA R7, -R3, R0, 1 ;  /* 0x3f80000003077423 */ /* 0x001fc80000000100 */
[----:B------:R-:W-:Y:S01]  /*1660*/  FFMA R0, R0, R7, R0 ;  /* 0x0000000700007223 */ /* 0x000fe20000000000 */
[----:B--2---:R-:W-:-:S04]  /*1670*/  FFMA R10, R5, R2, R12 ;  /* 0x00000002050a7223 */ /* 0x004fc8000000000c */
[----:B------:R-:W0:Y:S01]  /*1680*/  FCHK P0, R10, R3 ;  /* 0x000000030a007302 */ /* 0x000e220000000000 */
[----:B------:R-:W-:-:S04]  /*1690*/  FFMA R6, R0, R10, RZ ;  /* 0x0000000a00067223 */ /* 0x000fc800000000ff */
[----:B------:R-:W-:-:S04]  /*16a0*/  FFMA R7, -R3, R6, R10 ;  /* 0x0000000603077223 */ /* 0x000fc8000000010a */
[----:B------:R-:W-:Y:S01]  /*16b0*/  FFMA R0, R0, R7, R6 ;  /* 0x0000000700007223 */ /* 0x000fe20000000006 */
[----:B01----:R-:W-:Y:S06]  /*16c0*/  @!P0 BRA `(.L_x_27) ;  /* 0x00000000000c8947 */ /* 0x003fec0003800000 */
[----:B------:R-:W-:Y:S02]  /*16d0*/  MOV R0, R10 ;  /* 0x0000000a00007202 */ /* 0x000fe40000000f00 */
[----:B------:R-:W-:-:S07]  /*16e0*/  MOV R2, 0x1700 ;  /* 0x0000170000027802 */ /* 0x000fce0000000f00 */
[----:B------:R-:W-:Y:S05]  /*16f0*/  CALL.REL.NOINC `($__internal_0_$__cuda_sm3x_div_rn_noftz_f32_slowpath) ;  /* 0x0000000000247944 */ /* 0x000fea0003c00000 */
.L_x_27:
[----:B------:R-:W-:Y:S05]  /*1700*/  BSYNC.RECONVERGENT B0 ;  /* 0x0000000000007941 */ /* 0x000fea0003800200 */
.L_x_26:
[C---:B------:R-:W-:Y:S01]  /*1710*/  IMAD.WIDE R8, R21.reuse, 0x4, R8 ;  /* 0x0000000415087825 */ /* 0x040fe200078e0208 */
[----:B------:R-:W-:Y:S02]  /*1720*/  IADD3 R4, PT, PT, R4, 0x4, RZ ;  /* 0x0000000404047810 */ /* 0x000fe40007ffe0ff */
[----:B------:R-:W-:Y:S01]  /*1730*/  MOV R2, R0 ;  /* 0x0000000000027202 */ /* 0x000fe20000000f00 */
[----:B------:R-:W-:Y:S01]  /*1740*/  IMAD R23, R21, 0x4, R23 ;  /* 0x0000000415177824 */ /* 0x000fe200078e0217 */
[----:B------:R4:W-:Y:S01]  /*1750*/  STG.E desc[UR6][R8.64], R0 ;  /* 0x0000000008007986 */ /* 0x0009e2000c101906 */
[----:B------:R-:W-:-:S13]  /*1760*/  ISETP.GE.AND P0, PT, R4, UR4, PT ;  /* 0x0000000404007c0c */ /* 0x000fda000bf06270 */
[----:B----4-:R-:W-:Y:S05]  /*1770*/  @!P0 BRA `(.L_x_28) ;  /* 0xfffffff800c08947 */ /* 0x010fea000383ffff */
[----:B------:R-:W-:Y:S05]  /*1780*/  EXIT ;  /* 0x000000000000794d */ /* 0x000fea0003800000 */
        .weak           $__internal_0_$__cuda_sm3x_div_rn_noftz_f32_slowpath
        .type           $__internal_0_$__cuda_sm3x_div_rn_noftz_f32_slowpath,@function
        .size           $__internal_0_$__cuda_sm3x_div_rn_noftz_f32_slowpath,(.L_x_87 - $__internal_0_$__cuda_sm3x_div_rn_noftz_f32_slowpath)
$__internal_0_$__cuda_sm3x_div_rn_noftz_f32_slowpath:
[----:B------:R-:W-:Y:S01]  /*1790*/  SHF.R.U32.HI R6, RZ, 0x17, R3 ;  /* 0x00000017ff067819 */ /* 0x000fe20000011603 */
[----:B------:R-:W-:Y:S01]  /*17a0*/  BSSY.RECONVERGENT B2, `(.L_x_29) ;  /* 0x0000063000027945 */ /* 0x000fe20003800200 */
[----:B------:R-:W-:Y:S02]  /*17b0*/  SHF.R.U32.HI R10, RZ, 0x17, R0 ;  /* 0x00000017ff0a7819 */ /* 0x000fe40000011600 */
[----:B------:R-:W-:Y:S02]  /*17c0*/  LOP3.LUT R6, R6, 0xff, RZ, 0xc0, !PT ;  /* 0x000000ff06067812 */ /* 0x000fe400078ec0ff */
[----:B------:R-:W-:Y:S02]  /*17d0*/  LOP3.LUT R10, R10, 0xff, RZ, 0xc0, !PT ;  /* 0x000000ff0a0a7812 */ /* 0x000fe400078ec0ff */
[----:B------:R-:W-:Y:S02]  /*17e0*/  IADD3 R11, PT, PT, R6, -0x1, RZ ;  /* 0xffffffff060b7810 */ /* 0x000fe40007ffe0ff */
[----:B------:R-:W-:-:S02]  /*17f0*/  IADD3 R18, PT, PT, R10, -0x1, RZ ;  /* 0xffffffff0a127810 */ /* 0x000fc40007ffe0ff */
[----:B------:R-:W-:Y:S02]  /*1800*/  ISETP.GT.U32.AND P0, PT, R11, 0xfd, PT ;  /* 0x000000fd0b00780c */ /* 0x000fe40003f04070 */
[----:B------:R-:W-:Y:S02]  /*1810*/  MOV R19, R3 ;  /* 0x0000000300137202 */ /* 0x000fe40000000f00 */
[----:B------:R-:W-:-:S13]  /*1820*/  ISETP.GT.U32.OR P0, PT, R18, 0xfd, P0 ;  /* 0x000000fd1200780c */ /* 0x000fda0000704470 */
[----:B------:R-:W-:Y:S01]  /*1830*/  @!P0 MOV R7, RZ ;  /* 0x000000ff00078202 */ /* 0x000fe20000000f00 */
[----:B------:R-:W-:Y:S06]  /*1840*/  @!P0 BRA `(.L_x_30) ;  /* 0x00000000005c8947 */ /* 0x000fec0003800000 */
[----:B------:R-:W-:Y:S02]  /*1850*/  FSETP.GTU.FTZ.AND P0, PT, |R0|, +INF , PT ;  /* 0x7f8000000000780b */ /* 0x000fe40003f1c200 */
[----:B------:R-:W-:-:S04]  /*1860*/  FSETP.GTU.FTZ.AND P1, PT, |R3|, +INF , PT ;  /* 0x7f8000000300780b */ /* 0x000fc80003f3c200 */
[----:B------:R-:W-:-:S13]  /*1870*/  PLOP3.LUT P0, PT, P0, P1, PT, 0xf8, 0x8f ;  /* 0x00000000008f781c */ /* 0x000fda0000703f70 */
[----:B------:R-:W-:Y:S05]  /*1880*/  @P0 BRA `(.L_x_31) ;  /* 0x00000004004c0947 */ /* 0x000fea0003800000 */
[----:B------:R-:W-:-:S13]  /*1890*/  LOP3.LUT P0, RZ, R19, 0x7fffffff, R0, 0xc8, !PT ;  /* 0x7fffffff13ff7812 */ /* 0x000fda000780c800 */
[----:B------:R-:W-:Y:S05]  /*18a0*/  @!P0 BRA `(.L_x_32) ;  /* 0x00000004003c8947 */ /* 0x000fea0003800000 */
[C---:B------:R-:W-:Y:S02]  /*18b0*/  FSETP.NEU.FTZ.AND P2, PT, |R0|.reuse, +INF , PT ;  /* 0x7f8000000000780b */ /* 0x040fe40003f5d200 */
[----:B------:R-:W-:Y:S02]  /*18c0*/  FSETP.NEU.FTZ.AND P1, PT, |R3|, +INF , PT ;  /* 0x7f8000000300780b */ /* 0x000fe40003f3d200 */
[----:B------:R-:W-:-:S11]  /*18d0*/  FSETP.NEU.FTZ.AND P0, PT, |R0|, +INF , PT ;  /* 0x7f8000000000780b */ /* 0x000fd60003f1d200 */
[----:B------:R-:W-:Y:S05]  /*18e0*/  @!P1 BRA !P2, `(.L_x_32) ;  /* 0x00000004002c9947 */ /* 0x000fea0005000000 */
[----:B------:R-:W-:-:S04]  /*18f0*/  LOP3.LUT P2, RZ, R0, 0x7fffffff, RZ, 0xc0, !PT ;  /* 0x7fffffff00ff7812 */ /* 0x000fc8000784c0ff */
[----:B------:R-:W-:-:S13]  /*1900*/  PLOP3.LUT P1, PT, P1, P2, PT, 0x2f, 0xf2 ;  /* 0x0000000000f2781c */ /* 0x000fda0000f24577 */
[----:B------:R-:W-:Y:S05]  /*1910*/  @P1 BRA `(.L_x_33) ;  /* 0x0000000400181947 */ /* 0x000fea0003800000 */
[----:B------:R-:W-:-:S04]  /*1920*/  LOP3.LUT P1, RZ, R19, 0x7fffffff, RZ, 0xc0, !PT ;  /* 0x7fffffff13ff7812 */ /* 0x000fc8000782c0ff */
[----:B------:R-:W-:-:S13]  /*1930*/  PLOP3.LUT P0, PT, P0, P1, PT, 0x2f, 0xf2 ;  /* 0x0000000000f2781c */ /* 0x000fda0000702577 */
[----:B------:R-:W-:Y:S05]  /*1940*/  @P0 BRA `(.L_x_34) ;  /* 0x0000000400000947 */ /* 0x000fea0003800000 */
[----:B------:R-:W-:Y:S02]  /*1950*/  ISETP.GE.AND P0, PT, R18, RZ, PT ;  /* 0x000000ff1200720c */ /* 0x000fe40003f06270 */
[----:B------:R-:W-:-:S11]  /*1960*/  ISETP.GE.AND P1, PT, R11, RZ, PT ;  /* 0x000000ff0b00720c */ /* 0x000fd60003f26270 */
[----:B------:R-:W-:Y:S01]  /*1970*/  @P0 MOV R7, RZ ;  /* 0x000000ff00070202 */ /* 0x000fe20000000f00 */
[----:B------:R-:W-:Y:S01]  /*1980*/  @!P0 FFMA R0, R0, 1.84467440737095516160e+19, RZ ;  /* 0x5f80000000008823 */ /* 0x000fe200000000ff */
[----:B------:R-:W-:Y:S01]  /*1990*/  @!P0 MOV R7, 0xffffffc0 ;  /* 0xffffffc000078802 */ /* 0x000fe20000000f00 */
[----:B------:R-:W-:-:S03]  /*19a0*/  @!P1 FFMA R19, R3, 1.84467440737095516160e+19, RZ ;  /* 0x5f80000003139823 */ /* 0x000fc600000000ff */
[----:B------:R-:W-:-:S07]  /*19b0*/  @!P1 IADD3 R7, PT, PT, R7, 0x40, RZ ;  /* 0x0000004007079810 */ /* 0x000fce0007ffe0ff */
.L_x_30:
[----:B------:R-:W-:Y:S01]  /*19c0*/  LEA R20, R6, 0xc0800000, 0x17 ;  /* 0xc080000006147811 */ /* 0x000fe200078eb8ff */
[----:B------:R-:W-:Y:S03]  /*19d0*/  BSSY.RECONVERGENT B3, `(.L_x_35) ;  /* 0x0000036000037945 */ /* 0x000fe60003800200 */
[----:B------:R-:W-:Y:S01]  /*19e0*/  IADD3 R20, PT, PT, -R20, R19, RZ ;  /* 0x0000001314147210 */ /* 0x000fe20007ffe1ff */
[----:B------:R-:W-:-:S03]  /*19f0*/  VIADD R19, R10, 0xffffff81 ;  /* 0xffffff810a137836 */ /* 0x000fc60000000000 */
[----:B------:R-:W0:Y:S01]  /*1a00*/  MUFU.RCP R18, R20 ;  /* 0x0000001400127308 */ /* 0x000e220000001000 */
[----:B------:R-:W-:Y:S01]  /*1a10*/  FADD.FTZ R11, -R20, -RZ ;  /* 0x800000ff140b7221 */ /* 0x000fe20000010100 */
[----:B------:R-:W-:-:S03]  /*1a20*/  IMAD R0, R19, -0x800000, R0 ;  /* 0xff80000013007824 */ /* 0x000fc600078e0200 */
[----:B0-----:R-:W-:-:S04]  /*1a30*/  FFMA R25, R18, R11, 1 ;  /* 0x3f80000012197423 */ /* 0x001fc8000000000b */
[----:B------:R-:W-:-:S04]  /*1a40*/  FFMA R25, R18, R25, R18 ;  /* 0x0000001912197223 */ /* 0x000fc80000000012 */
[----:B------:R-:W-:-:S04]  /*1a50*/  FFMA R10, R0, R25, RZ ;  /* 0x00000019000a7223 */ /* 0x000fc800000000ff */
[----:B------:R-:W-:-:S04]  /*1a60*/  FFMA R18, R11, R10, R0 ;  /* 0x0000000a0b127223 */ /* 0x000fc80000000000 */
[----:B------:R-:W-:Y:S01]  /*1a70*/  FFMA R18, R25, R18, R10 ;  /* 0x0000001219127223 */ /* 0x000fe2000000000a */
[----:B------:R-:W-:-:S03]  /*1a80*/  IADD3 R10, PT, PT, R19, 0x7f, -R6 ;  /* 0x0000007f130a7810 */ /* 0x000fc60007ffe806 */
[----:B------:R-:W-:Y:S01]  /*1a90*/  FFMA R11, R11, R18, R0 ;  /* 0x000000120b0b7223 */ /* 0x000fe20000000000 */
[----:B------:R-:W-:-:S03]  /*1aa0*/  IADD3 R7, PT, PT, R10, R7, RZ ;  /* 0x000000070a077210 */ /* 0x000fc60007ffe0ff */
[----:B------:R-:W-:-:S05]  /*1ab0*/  FFMA R0, R25, R11, R18 ;  /* 0x0000000b19007223 */ /* 0x000fca0000000012 */
[----:B------:R-:W-:-:S04]  /*1ac0*/  SHF.R.U32.HI R6, RZ, 0x17, R0 ;  /* 0x00000017ff067819 */ /* 0x000fc80000011600 */
[----:B------:R-:W-:-:S04]  /*1ad0*/  LOP3.LUT R6, R6, 0xff, RZ, 0xc0, !PT ;  /* 0x000000ff06067812 */ /* 0x000fc800078ec0ff */
[----:B------:R-:W-:-:S04]  /*1ae0*/  IADD3 R6, PT, PT, R6, R7, RZ ;  /* 0x0000000706067210 */ /* 0x000fc80007ffe0ff */
[----:B------:R-:W-:-:S04]  /*1af0*/  IADD3 R10, PT, PT, R6, -0x1, RZ ;  /* 0xffffffff060a7810 */ /* 0x000fc80007ffe0ff */
[----:B------:R-:W-:-:S13]  /*1b00*/  ISETP.GE.U32.AND P0, PT, R10, 0xfe, PT ;  /* 0x000000fe0a00780c */ /* 0x000fda0003f06070 */
[----:B------:R-:W-:Y:S05]  /*1b10*/  @!P0 BRA `(.L_x_36) ;  /* 0x0000000000808947 */ /* 0x000fea0003800000 */
[----:B------:R-:W-:-:S13]  /*1b20*/  ISETP.GT.AND P0, PT, R6, 0xfe, PT ;  /* 0x000000fe0600780c */ /* 0x000fda0003f04270 */
[----:B------:R-:W-:Y:S05]  /*1b30*/  @P0 BRA `(.L_x_37) ;  /* 0x00000000006c0947 */ /* 0x000fea0003800000 */
[----:B------:R-:W-:-:S13]  /*1b40*/  ISETP.GE.AND P0, PT, R6, 0x1, PT ;  /* 0x000000010600780c */ /* 0x000fda0003f06270 */
[----:B------:R-:W-:Y:S05]  /*1b50*/  @P0 BRA `(.L_x_38) ;  /* 0x0000000000740947 */ /* 0x000fea0003800000 */
[----:B------:R-:W-:Y:S02]  /*1b60*/  ISETP.GE.AND P0, PT, R6, -0x18, PT ;  /* 0xffffffe80600780c */ /* 0x000fe40003f06270 */
[----:B------:R-:W-:-:S11]  /*1b70*/  LOP3.LUT R0, R0, 0x80000000, RZ, 0xc0, !PT ;  /* 0x8000000000007812 */ /* 0x000fd600078ec0ff */
[----:B------:R-:W-:Y:S05]  /*1b80*/  @!P0 BRA `(.L_x_38) ;  /* 0x0000000000688947 */ /* 0x000fea0003800000 */
[CCC-:B------:R-:W-:Y:S01]  /*1b90*/  FFMA.RZ R7, R25.reuse, R11.reuse, R18.reuse ;  /* 0x0000000b19077223 */ /* 0x1c0fe2000000c012 */
[CCC-:B------:R-:W-:Y:S01]  /*1ba0*/  FFMA.RP R10, R25.reuse, R11.reuse, R18.reuse ;  /* 0x0000000b190a7223 */ /* 0x1c0fe20000008012 */
[----:B------:R-:W-:Y:S01]  /*1bb0*/  FFMA.RM R25, R25, R11, R18 ;  /* 0x0000000b19197223 */ /* 0x000fe20000004012 */
[C---:B------:R-:W-:Y:S02]  /*1bc0*/  IADD3 R11, PT, PT, R6.reuse, 0x20, RZ ;  /* 0x00000020060b7810 */ /* 0x040fe40007ffe0ff */
[----:B------:R-:W-:Y:S02]  /*1bd0*/  LOP3.LUT R7, R7, 0x7fffff, RZ, 0xc0, !PT ;  /* 0x007fffff07077812 */ /* 0x000fe400078ec0ff */
[C---:B------:R-:W-:Y:S02]  /*1be0*/  ISETP.NE.AND P2, PT, R6.reuse, RZ, PT ;  /* 0x000000ff0600720c */ /* 0x040fe40003f45270 */
[----:B------:R-:W-:Y:S02]  /*1bf0*/  LOP3.LUT R18, R7, 0x800000, RZ, 0xfc, !PT ;  /* 0x0080000007127812 */ /* 0x000fe400078efcff */
[----:B------:R-:W-:-:S02]  /*1c00*/  ISETP.NE.AND P1, PT, R6, RZ, PT ;  /* 0x000000ff0600720c */ /* 0x000fc40003f25270 */
[----:B------:R-:W-:Y:S02]  /*1c10*/  IADD3 R6, PT, PT, -R6, RZ, RZ ;  /* 0x000000ff06067210 */ /* 0x000fe40007ffe1ff */
[----:B------:R-:W-:Y:S02]  /*1c20*/  SHF.L.U32 R11, R18, R11, RZ ;  /* 0x0000000b120b7219 */ /* 0x000fe400000006ff */
[----:B------:R-:W-:Y:S02]  /*1c30*/  FSETP.NEU.FTZ.AND P0, PT, R10, R25, PT ;  /* 0x000000190a00720b */ /* 0x000fe40003f1d000 */
[----:B------:R-:W-:Y:S02]  /*1c40*/  SEL R7, R6, RZ, P2 ;  /* 0x000000ff06077207 */ /* 0x000fe40001000000 */
[----:B------:R-:W-:Y:S02]  /*1c50*/  ISETP.NE.AND P1, PT, R11, RZ, P1 ;  /* 0x000000ff0b00720c */ /* 0x000fe40000f25270 */
[----:B------:R-:W-:-:S02]  /*1c60*/  SHF.R.U32.HI R11, RZ, R7, R18 ;  /* 0x00000007ff0b7219 */ /* 0x000fc40000011612 */
[----:B------:R-:W-:Y:S02]  /*1c70*/  PLOP3.LUT P0, PT, P0, P1, PT, 0xf8, 0x8f ;  /* 0x00000000008f781c */ /* 0x000fe40000703f70 */
[----:B------:R-:W-:Y:S02]  /*1c80*/  SHF.R.U32.HI R7, RZ, 0x1, R11 ;  /* 0x00000001ff077819 */ /* 0x000fe4000001160b */
[----:B------:R-:W-:-:S04]  /*1c90*/  SEL R6, RZ, 0x1, !P0 ;  /* 0x00000001ff067807 */ /* 0x000fc80004000000 */
[----:B------:R-:W-:-:S04]  /*1ca0*/  LOP3.LUT R6, R6, 0x1, R7, 0xf8, !PT ;  /* 0x0000000106067812 */ /* 0x000fc800078ef807 */
[----:B------:R-:W-:-:S04]  /*1cb0*/  LOP3.LUT R6, R6, R11, RZ, 0xc0, !PT ;  /* 0x0000000b06067212 */ /* 0x000fc800078ec0ff */
[----:B------:R-:W-:-:S04]  /*1cc0*/  IADD3 R7, PT, PT, R7, R6, RZ ;  /* 0x0000000607077210 */ /* 0x000fc80007ffe0ff */
[----:B------:R-:W-:Y:S01]  /*1cd0*/  LOP3.LUT R0, R7, R0, RZ, 0xfc, !PT ;  /* 0x0000000007007212 */ /* 0x000fe200078efcff */
[----:B------:R-:W-:Y:S06]  /*1ce0*/  BRA `(.L_x_38) ;  /* 0x0000000000107947 */ /* 0x000fec0003800000 */
.L_x_37:
[----:B------:R-:W-:-:S04]  /*1cf0*/  LOP3.LUT R0, R0, 0x80000000, RZ, 0xc0, !PT ;  /* 0x8000000000007812 */ /* 0x000fc800078ec0ff */
[----:B------:R-:W-:Y:S01]  /*1d00*/  LOP3.LUT R0, R0, 0x7f800000, RZ, 0xfc, !PT ;  /* 0x7f80000000007812 */ /* 0x000fe200078efcff */
[----:B------:R-:W-:Y:S06]  /*1d10*/  BRA `(.L_x_38) ;  /* 0x0000000000047947 */ /* 0x000fec0003800000 */
.L_x_36:
[----:B------:R-:W-:-:S07]  /*1d20*/  LEA R0, R7, R0, 0x17 ;  /* 0x0000000007007211 */ /* 0x000fce00078eb8ff */
.L_x_38:
[----:B------:R-:W-:Y:S05]  /*1d30*/  BSYNC.RECONVERGENT B3 ;  /* 0x0000000000037941 */ /* 0x000fea0003800200 */
.L_x_35:
[----:B------:R-:W-:Y:S05]  /*1d40*/  BRA `(.L_x_39) ;  /* 0x0000000000207947 */ /* 0x000fea0003800000 */
.L_x_34:
[----:B------:R-:W-:-:S04]  /*1d50*/  LOP3.LUT R0, R19, 0x80000000, R0, 0x48, !PT ;  /* 0x8000000013007812 */ /* 0x000fc800078e4800 */
[----:B------:R-:W-:Y:S01]  /*1d60*/  LOP3.LUT R0, R0, 0x7f800000, RZ, 0xfc, !PT ;  /* 0x7f80000000007812 */ /* 0x000fe200078efcff */
[----:B------:R-:W-:Y:S06]  /*1d70*/  BRA `(.L_x_39) ;  /* 0x0000000000147947 */ /* 0x000fec0003800000 */
.L_x_33:
[----:B------:R-:W-:Y:S01]  /*1d80*/  LOP3.LUT R0, R19, 0x80000000, R0, 0x48, !PT ;  /* 0x8000000013007812 */ /* 0x000fe200078e4800 */
[----:B------:R-:W-:Y:S06]  /*1d90*/  BRA `(.L_x_39) ;  /* 0x00000000000c7947 */ /* 0x000fec0003800000 */
.L_x_32:
[----:B------:R-:W0:Y:S01]  /*1da0*/  MUFU.RSQ R0, -QNAN ;  /* 0xffc0000000007908 */ /* 0x000e220000001400 */
[----:B------:R-:W-:Y:S05]  /*1db0*/  BRA `(.L_x_39) ;  /* 0x0000000000047947 */ /* 0x000fea0003800000 */
.L_x_31:
[----:B------:R-:W-:-:S07]  /*1dc0*/  FADD.FTZ R0, R0, R3 ;  /* 0x0000000300007221 */ /* 0x000fce0000010000 */
.L_x_39:
[----:B------:R-:W-:Y:S05]  /*1dd0*/  BSYNC.RECONVERGENT B2 ;  /* 0x0000000000027941 */ /* 0x000fea0003800200 */
.L_x_29:
[----:B------:R-:W-:Y:S01]  /*1de0*/  HFMA2 R7, -RZ, RZ, 0, 0 ;  /* 0x00000000ff077431 */ /* 0x000fe200000001ff */
[----:B------:R-:W-:-:S04]  /*1df0*/  MOV R6, R2 ;  /* 0x0000000200067202 */ /* 0x000fc80000000f00 */
[----:B0-----:R-:W-:Y:S05]  /*1e00*/  RET.REL.NODEC R6 `(smma_multi_series_one_param_f32) ;  /* 0xffffffe0067c7950 */ /* 0x001fea0003c3ffff */
.L_x_40:
[----:B------:R-:W-:-:S00]  /*1e10*/  BRA `(.L_x_40) ;  /* 0xfffffffc00fc7947 */ /* 0x000fc0000383ffff */
[----:B------:R-:W-:-:S00]  /*1e20*/  NOP ;  /* 0x0000000000007918 */ /* 0x000fc00000000000 */
        /* <DEDUP_REMOVED lines=13> */
.L_x_87:


//--------------------- .text.smma_batch_f32      --------------------------
	.section	.text.smma_batch_f32,"ax",@progbits
	.align	128
        .global         smma_batch_f32
        .type           smma_batch_f32,@function
        .size           smma_batch_f32,(.L_x_88 - smma_batch_f32)
        .other          smma_batch_f32,@"STO_CUDA_ENTRY STV_DEFAULT"
smma_batch_f32:
.text.smma_batch_f32:
[----:B------:R-:W-:Y:S01]  /*0000*/  LDC R1, c[0x0][0x37c] ;  /* 0x0000df00ff017b82 */ /* 0x000fe20000000800 */
[----:B------:R-:W0:Y:S07]  /*0010*/  S2R R0, SR_TID.X ;  /* 0x0000000000007919 */ /* 0x000e2e0000002100 */
[----:B------:R-:W0:Y:S01]  /*0020*/  S2UR UR4, SR_CTAID.X ;  /* 0x00000000000479c3 */ /* 0x000e220000002500 */
[----:B------:R-:W1:Y:S07]  /*0030*/  LDCU UR5, c[0x0][0x3a0] ;  /* 0x00007400ff0577ac */ /* 0x000e6e0008000800 */
[----:B------:R-:W0:Y:S02]  /*0040*/  LDC R7, c[0x0][0x360] ;  /* 0x0000d800ff077b82 */ /* 0x000e240000000800 */
[----:B0-----:R-:W-:-:S05]  /*0050*/  IMAD R7, R7, UR4, R0 ;  /* 0x0000000407077c24 */ /* 0x001fca000f8e0200 */
[----:B-1----:R-:W-:-:S13]  /*0060*/  ISETP.GE.AND P0, PT, R7, UR5, PT ;  /* 0x0000000507007c0c */ /* 0x002fda000bf06270 */
[----:B------:R-:W-:Y:S05]  /*0070*/  @P0 EXIT ;  /* 0x000000000000094d */ /* 0x000fea0003800000 */
[----:B------:R-:W0:Y:S01]  /*0080*/  LDC.64 R2, c[0x0][0x388] ;  /* 0x0000e200ff027b82 */ /* 0x000e220000000a00 */
[----:B------:R-:W1:Y:S01]  /*0090*/  LDCU.64 UR8, c[0x0][0x358] ;  /* 0x00006b00ff0877ac */ /* 0x000e620008000a00 */
[----:B0-----:R-:W-:-:S06]  /*00a0*/  IMAD.WIDE R2, R7, 0x4, R2 ;  /* 0x0000000407027825 */ /* 0x001fcc00078e0202 */
[----:B-1----:R-:W2:Y:S02]  /*00b0*/  LDG.E.CONSTANT R2, desc[UR8][R2.64] ;  /* 0x0000000802027981 */ /* 0x002ea4000c1e9900 */
[----:B--2---:R-:W-:-:S13]  /*00c0*/  ISETP.GE.AND P0, PT, R2, 0x1, PT ;  /* 0x000000010200780c */ /* 0x004fda0003f06270 */
[----:B------:R-:W-:Y:S05]  /*00d0*/  @!P0 EXIT ;  /* 0x000000000000894d */ /* 0x000fea0003800000 */
[----:B------:R-:W0:Y:S01]  /*00e0*/  LDC.64 R4, c[0x0][0x390] ;  /* 0x0000e400ff047b82 */ /* 0x000e220000000a00 */
[----:B------:R-:W1:Y:S01]  /*00f0*/  LDCU UR6, c[0x0][0x39c] ;  /* 0x00007380ff0677ac */ /* 0x000e620008000800 */
[----:B0-----:R-:W-:-:S05]  /*0100*/  IMAD.WIDE R4, R7, 0x4, R4 ;  /* 0x0000000407047825 */ /* 0x001fca00078e0204 */
[----:B------:R-:W2:Y:S01]  /*0110*/  LDG.E.CONSTANT R15, desc[UR8][R4.64] ;  /* 0x00000008040f7981 */ /* 0x000ea2000c1e9900 */
[----:B------:R-:W-:Y:S01]  /*0120*/  BSSY.RECONVERGENT B0, `(.L_x_41) ;  /* 0x0000042000007945 */ /* 0x000fe20003800200 */
[----:B-1----:R-:W-:Y:S01]  /*0130*/  IMAD R10, R7, UR6, RZ ;  /* 0x00000006070a7c24 */ /* 0x002fe2000f8e02ff */
[----:B--2---:R-:W-:-:S04]  /*0140*/  VIMNMX R0, PT, PT, R15, UR6, PT ;  /* 0x000000060f007c48 */ /* 0x004fc8000bfe0100 */
        /* <DEDUP_REMOVED lines=8> */
[----:B------:R-:W0:Y:S01]  /*01d0*/  LDCU.64 UR4, c[0x0][0x3a8] ;  /* 0x00007500ff0477ac */ /* 0x000e220008000a00 */
[----:B------:R-:W-:Y:S01]  /*01e0*/  LOP3.LUT R3, R0, 0x7ffffff8, RZ, 0xc0, !PT ;  /* 0x7ffffff800037812 */ /* 0x000fe200078ec0ff */
[----:B------:R-:W-:Y:S01]  /*01f0*/  IMAD.MOV.U32 R9, RZ, RZ, R10 ;  /* 0x000000ffff097224 */ /* 0x000fe200078e000a */
[----:B------:R-:W-:-:S03]  /*0200*/  MOV R11, 0x7fffffff ;  /* 0x7fffffff000b7802 */ /* 0x000fc60000000f00 */
[----:B------:R-:W-:Y:S01]  /*0210*/  IMAD.MOV R8, RZ, RZ, -R3 ;  /* 0x000000ffff087224 */ /* 0x000fe200078e0a03 */
[----:B0-----:R-:W-:-:S04]  /*0220*/  UIADD3 UR4, UP0, UPT, UR4, 0x10, URZ ;  /* 0x0000001004047890 */ /* 0x001fc8000ff1e0ff */
[----:B------:R-:W-:Y:S02]  /*0230*/  UIADD3.X UR5, UPT, UPT, URZ, UR5, URZ, UP0, !UPT ;  /* 0x00000005ff057290 */ /* 0x000fe400087fe4ff */
[----:B------:R-:W-:-:S04]  /*0240*/  MOV R6, UR4 ;  /* 0x0000000400067c02 */ /* 0x000fc80008000f00 */
[----:B------:R-:W-:-:S07]  /*0250*/  IMAD.U32 R7, RZ, RZ, UR5 ;  /* 0x00000005ff077e24 */ /* 0x000fce000f8e00ff */
.L_x_45:
[----:B0-----:R-:W-:Y:S01]  /*0260*/  IMAD.WIDE R4, R9, 0x4, R6 ;  /* 0x0000000409047825 */ /* 0x001fe200078e0206 */
[----:B------:R-:W-:-:S03]  /*0270*/  IADD3 R8, PT, PT, R8, 0x8, RZ ;  /* 0x0000000808087810 */ /* 0x000fc60007ffe0ff */
[----:B------:R-:W-:Y:S01]  /*0280*/  VIADD R9, R9, 0x8 ;  /* 0x0000000809097836 */ /* 0x000fe20000000000 */
[----:B------:R0:W-:Y:S01]  /*0290*/  STG.E desc[UR8][R4.64+-0x10], R11 ;  /* 0xfffff00b04007986 */ /* 0x0001e2000c101908 */
[----:B------:R-:W-:-:S03]  /*02a0*/  ISETP.NE.AND P0, PT, R8, RZ, PT ;  /* 0x000000ff0800720c */ /* 0x000fc60003f05270 */
[----:B------:R0:W-:Y:S04]  /*02b0*/  STG.E desc[UR8][R4.64+-0xc], R11 ;  /* 0xfffff40b04007986 */ /* 0x0001e8000c101908 */
[----:B------:R0:W-:Y:S04]  /*02c0*/  STG.E desc[UR8][R4.64+-0x8], R11 ;  /* 0xfffff80b04007986 */ /* 0x0001e8000c101908 */
[----:B------:R0:W-:Y:S04]  /*02d0*/  STG.E desc[UR8][R4.64+-0x4], R11 ;  /* 0xfffffc0b04007986 */ /* 0x0001e8000c101908 */
[----:B------:R0:W-:Y:S04]  /*02e0*/  STG.E desc[UR8][R4.64], R11 ;  /* 0x0000000b04007986 */ /* 0x0001e8000c101908 */
[----:B------:R0:W-:Y:S04]  /*02f0*/  STG.E desc[UR8][R4.64+0x4], R11 ;  /* 0x0000040b04007986 */ /* 0x0001e8000c101908 */
[----:B------:R0:W-:Y:S04]  /*0300*/  STG.E desc[UR8][R4.64+0x8], R11 ;  /* 0x0000080b04007986 */ /* 0x0001e8000c101908 */
[----:B------:R0:W-:Y:S01]  /*0310*/  STG.E desc[UR8][R4.64+0xc], R11 ;  /* 0x00000c0b04007986 */ /* 0x0001e2000c101908 */
[----:B------:R-:W-:Y:S05]  /*0320*/  @P0 BRA `(.L_x_45) ;  /* 0xfffffffc00cc0947 */ /* 0x000fea000383ffff */
.L_x_44:
[----:B------:R-:W-:Y:S05]  /*0330*/  BSYNC.RECONVERGENT B1 ;  /* 0x0000000000017941 */ /* 0x000fea0003800200 */
.L_x_43:
[----:B------:R-:W-:Y:S05]  /*0340*/  @!P1 BRA `(.L_x_42) ;  /* 0x00000000007c9947 */ /* 0x000fea0003800000 */
[----:B------:R-:W-:Y:S01]  /*0350*/  ISETP.GE.U32.AND P0, PT, R12, 0x4, PT ;  /* 0x000000040c00780c */ /* 0x000fe20003f06070 */
[----:B------:R-:W-:Y:S01]  /*0360*/  BSSY.RECONVERGENT B1, `(.L_x_46) ;  /* 0x000000d000017945 */ /* 0x000fe20003800200 */
[----:B------:R-:W-:-:S04]  /*0370*/  LOP3.LUT R6, R0, 0x3, RZ, 0xc0, !PT ;  /* 0x0000000300067812 */ /* 0x000fc800078ec0ff */
[----:B------:R-:W-:-:S07]  /*0380*/  ISETP.NE.AND P1, PT, R6, RZ, PT ;  /* 0x000000ff0600720c */ /* 0x000fce0003f25270 */
[----:B------:R-:W-:Y:S06]  /*0390*/  @!P0 BRA `(.L_x_47) ;  /* 0x0000000000248947 */ /* 0x000fec0003800000 */
[----:B0-----:R-:W0:Y:S01]  /*03a0*/  LDC.64 R4, c[0x0][0x3a8] ;  /* 0x0000ea00ff047b82 */ /* 0x001e220000000a00 */
[----:B------:R-:W-:Y:S01]  /*03b0*/  IADD3 R7, PT, PT, R10, R3, RZ ;  /* 0x000000030a077210 */ /* 0x000fe20007ffe0ff */
[----:B------:R-:W-:Y:S01]  /*03c0*/  IMAD.MOV.U32 R9, RZ, RZ, 0x7fffffff ;  /* 0x7fffffffff097424 */ /* 0x000fe200078e00ff */
[----:B------:R-:W-:-:S03]  /*03d0*/  IADD3 R3, PT, PT, R3, 0x4, RZ ;  /* 0x0000000403037810 */ /* 0x000fc60007ffe0ff */
[----:B0-----:R-:W-:-:S05]  /*03e0*/  IMAD.WIDE R4, R7, 0x4, R4 ;  /* 0x0000000407047825 */ /* 0x001fca00078e0204 */
[----:B------:R1:W-:Y:S04]  /*03f0*/  STG.E desc[UR8][R4.64], R9 ;  /* 0x0000000904007986 */ /* 0x0003e8000c101908 */
[----:B------:R1:W-:Y:S04]  /*0400*/  STG.E desc[UR8][R4.64+0x4], R9 ;  /* 0x0000040904007986 */ /* 0x0003e8000c101908 */
[----:B------:R1:W-:Y:S04]  /*0410*/  STG.E desc[UR8][R4.64+0x8], R9 ;  /* 0x0000080904007986 */ /* 0x0003e8000c101908 */
[----:B------:R1:W-:Y:S02]  /*0420*/  STG.E desc[UR8][R4.64+0xc], R9 ;  /* 0x00000c0904007986 */ /* 0x0003e4000c101908 */
.L_x_47:
[----:B------:R-:W-:Y:S05]  /*0430*/  BSYNC.RECONVERGENT B1 ;  /* 0x0000000000017941 */ /* 0x000fea0003800200 */
.L_x_46:
[----:B------:R-:W-:Y:S05]  /*0440*/  @!P1 BRA `(.L_x_42) ;  /* 0x00000000003c9947 */ /* 0x000fea0003800000 */
[----:B------:R-:W-:Y:S02]  /*0450*/  LOP3.LUT R0, R0, 0x1, RZ, 0xc0, !PT ;  /* 0x0000000100007812 */ /* 0x000fe400078ec0ff */
[----:B------:R-:W-:Y:S02]  /*0460*/  ISETP.NE.AND P0, PT, R6, 0x1, PT ;  /* 0x000000010600780c */ /* 0x000fe40003f05270 */
[----:B------:R-:W-:-:S11]  /*0470*/  ISETP.NE.U32.AND P1, PT, R0, 0x1, PT ;  /* 0x000000010000780c */ /* 0x000fd60003f25070 */
[----:B01----:R-:W0:Y:S01]  /*0480*/  @P0 LDC.64 R4, c[0x0][0x3a8] ;  /* 0x0000ea00ff040b82 */ /* 0x003e220000000a00 */
[----:B------:R-:W-:Y:S01]  /*0490*/  @P0 IMAD.IADD R7, R10, 0x1, R3 ;  /* 0x000000010a070824 */ /* 0x000fe200078e0203 */
[----:B------:R-:W-:Y:S02]  /*04a0*/  @P0 IADD3 R3, PT, PT, R3, 0x2, RZ ;  /* 0x0000000203030810 */ /* 0x000fe40007ffe0ff */
[----:B------:R-:W-:-:S03]  /*04b0*/  @P0 MOV R11, 0x7fffffff ;  /* 0x7fffffff000b0802 */ /* 0x000fc60000000f00 */
[----:B------:R-:W-:Y:S01]  /*04c0*/  @!P1 IMAD.IADD R3, R10, 0x1, R3 ;  /* 0x000000010a039824 */ /* 0x000fe200078e0203 */
[----:B------:R-:W1:Y:S01]  /*04d0*/  @!P1 LDC.64 R8, c[0x0][0x3a8] ;  /* 0x0000ea00ff089b82 */ /* 0x000e620000000a00 */
[----:B0-----:R-:W-:-:S05]  /*04e0*/  @P0 IMAD.WIDE R6, R7, 0x4, R4 ;  /* 0x0000000407060825 */ /* 0x001fca00078e0204 */
[----:B------:R2:W-:Y:S01]  /*04f0*/  @P0 STG.E desc[UR8][R6.64], R11 ;  /* 0x0000000b06000986 */ /* 0x0005e2000c101908 */
[----:B-1----:R-:W-:-:S03]  /*0500*/  @!P1 IMAD.WIDE R4, R3, 0x4, R8 ;  /* 0x0000000403049825 */ /* 0x002fc600078e0208 */
[----:B------:R2:W-:Y:S01]  /*0510*/  @P0 STG.E desc[UR8][R6.64+0x4], R11 ;  /* 0x0000040b06000986 */ /* 0x0005e2000c101908 */
[----:B------:R-:W-:-:S05]  /*0520*/  @!P1 IMAD.MOV.U32 R3, RZ, RZ, 0x7fffffff ;  /* 0x7fffffffff039424 */ /* 0x000fca00078e00ff */
[----:B------:R2:W-:Y:S02]  /*0530*/  @!P1 STG.E desc[UR8][R4.64], R3 ;  /* 0x0000000304009986 */ /* 0x0005e4000c101908 */
.L_x_42:
[----:B------:R-:W-:Y:S05]  /*0540*/  BSYNC.RECONVERGENT B0 ;  /* 0x0000000000007941 */ /* 0x000fea0003800200 */
.L_x_41:
[----:B------:R-:W-:-:S13]  /*0550*/  ISETP.GE.AND P0, PT, R15, UR6, PT ;  /* 0x000000060f007c0c */ /* 0x000fda000bf06270 */
[----:B------:R-:W-:Y:S05]  /*0560*/  @P0 EXIT ;  /* 0x000000000000094d */ /* 0x000fea0003800000 */
[----:B--2---:R-:W2:Y:S01]  /*0570*/  LDC.64 R6, c[0x0][0x380] ;  /* 0x0000e000ff067b82 */ /* 0x004ea20000000a00 */
[C---:B------:R-:W-:Y:S01]  /*0580*/  ISETP.GE.U32.AND P0, PT, R2.reuse, 0x10, PT ;  /* 0x000000100200780c */ /* 0x040fe20003f06070 */
[----:B01----:R-:W-:Y:S01]  /*0590*/  HFMA2 R4, -RZ, RZ, 0, 1.9073486328125e-06 ;  /* 0x00000020ff047431 */ /* 0x003fe200000001ff */
[----:B------:R-:W-:Y:S01]  /*05a0*/  LOP3.LUT R25, R2, 0xf, RZ, 0xc0, !PT ;  /* 0x0000000f02197812 */ /* 0x000fe200078ec0ff */
[----:B------:R-:W-:Y:S01]  /*05b0*/  IMAD.MOV.U32 R5, RZ, RZ, 0x0 ;  /* 0x00000000ff057424 */ /* 0x000fe200078e00ff */
[----:B------:R-:W-:Y:S01]  /*05c0*/  BSSY.RECONVERGENT B0, `(.L_x_48) ;  /* 0x0000033000007945 */ /* 0x000fe20003800200 */
[----:B------:R-:W-:Y:S01]  /*05d0*/  MOV R8, RZ ;  /* 0x000000ff00087202 */ /* 0x000fe20000000f00 */
[----:B------:R-:W-:Y:S01]  /*05e0*/  IMAD.MOV.U32 R0, RZ, RZ, RZ ;  /* 0x000000ffff007224 */ /* 0x000fe200078e00ff */
[----:B------:R-:W-:Y:S01]  /*05f0*/  ISETP.NE.AND P1, PT, R25, RZ, PT ;  /* 0x000000ff1900720c */ /* 0x000fe20003f25270 */
[----:B--2---:R-:W-:-:S05]  /*0600*/  IMAD.WIDE.U32 R4, R6, 0x1, R4 ;  /* 0x0000000106047825 */ /* 0x004fca00078e0004 */
[----:B------:R-:W-:Y:S07]  /*0610*/  @!P0 BRA `(.L_x_49) ;  /* 0x0000000000b48947 */ /* 0x000fee0003800000 */
[----:B------:R-:W0:Y:S01]  /*0620*/  LDCU UR4, c[0x0][0x398] ;  /* 0x00007300ff0477ac */ /* 0x000e220008000800 */
[----:B------:R-:W-:Y:S01]  /*0630*/  LOP3.LUT R0, R2, 0x7ffffff0, RZ, 0xc0, !PT ;  /* 0x7ffffff002007812 */ /* 0x000fe200078ec0ff */
[----:B------:R-:W-:Y:S01]  /*0640*/  IMAD.MOV.U32 R8, RZ, RZ, RZ ;  /* 0x000000ffff087224 */ /* 0x000fe200078e00ff */
[----:B------:R-:W-:Y:S02]  /*0650*/  IADD3 R3, PT, PT, R5, R7, RZ ;  /* 0x0000000705037210 */ /* 0x000fe40007ffe0ff */
[----:B------:R-:W-:Y:S01]  /*0660*/  IADD3 R26, PT, PT, -R0, RZ, RZ ;  /* 0x000000ff001a7210 */ /* 0x000fe20007ffe1ff */
[----:B0-----:R-:W-:-:S07]  /*0670*/  IMAD.U32 R9, RZ, RZ, UR4 ;  /* 0x00000004ff097e24 */ /* 0x001fce000f8e00ff */
.L_x_50:
[----:B------:R-:W-:Y:S01]  /*0680*/  MOV R6, R4 ;  /* 0x0000000400067202 */ /* 0x000fe20000000f00 */
[----:B------:R-:W-:-:S04]  /*0690*/  IMAD.MOV.U32 R7, RZ, RZ, R3 ;  /* 0x000000ffff077224 */ /* 0x000fc800078e0003 */
[----:B------:R-:W-:-:S05]  /*06a0*/  IMAD.WIDE R6, R9, 0x4, R6 ;  /* 0x0000000409067825 */ /* 0x000fca00078e0206 */
[----:B------:R-:W2:Y:S04]  /*06b0*/  LDG.E.CONSTANT R23, desc[UR8][R6.64+-0x20] ;  /* 0xffffe00806177981 */ /* 0x000ea8000c1e9900 */
[----:B------:R-:W3:Y:S04]  /*06c0*/  LDG.E.CONSTANT R24, desc[UR8][R6.64+-0x1c] ;  /* 0xffffe40806187981 */ /* 0x000ee8000c1e9900 */
[----:B------:R-:W4:Y:S04]  /*06d0*/  LDG.E.CONSTANT R11, desc[UR8][R6.64+-0x18] ;  /* 0xffffe808060b7981 */ /* 0x000f28000c1e9900 */
[----:B------:R-:W5:Y:S04]  /*06e0*/  LDG.E.CONSTANT R12, desc[UR8][R6.64+-0x14] ;  /* 0xffffec08060c7981 */ /* 0x000f68000c1e9900 */
        /* <DEDUP_REMOVED lines=8> */
[----:B------:R-:W5:Y:S01]  /*0770*/  LDG.E.CONSTANT R22, desc[UR8][R6.64+0x10] ;  /* 0x0000100806167981 */ /* 0x000f62000c1e9900 */
[----:B--2---:R-:W-:-:S03]  /*0780*/  FADD R23, R23, R8 ;  /* 0x0000000817177221 */ /* 0x004fc60000000000 */
[----:B------:R-:W2:Y:S01]  /*0790*/  LDG.E.CONSTANT R8, desc[UR8][R6.64+0x14] ;  /* 0x0000140806087981 */ /* 0x000ea2000c1e9900 */
[----:B---3--:R-:W-:-:S03]  /*07a0*/  FADD R28, R23, R24 ;  /* 0x00000018171c7221 */ /* 0x008fc60000000000 */
[----:B------:R-:W3:Y:S04]  /*07b0*/  LDG.E.CONSTANT R23, desc[UR8][R6.64+0x18] ;  /* 0x0000180806177981 */ /* 0x000ee8000c1e9900 */
[----:B------:R-:W3:Y:S01]  /*07c0*/  LDG.E.CONSTANT R24, desc[UR8][R6.64+0x1c] ;  /* 0x00001c0806187981 */ /* 0x000ee2000c1e9900 */
[----:B----4-:R-:W-:Y:S01]  /*07d0*/  FADD R11, R28, R11 ;  /* 0x0000000b1c0b7221 */ /* 0x010fe20000000000 */
[----:B------:R-:W-:Y:S01]  /*07e0*/  IADD3 R26, PT, PT, R26, 0x10, RZ ;  /* 0x000000101a1a7810 */ /* 0x000fe20007ffe0ff */
[----:B------:R-:W-:Y:S02]  /*07f0*/  VIADD R9, R9, 0x10 ;  /* 0x0000001009097836 */ /* 0x000fe40000000000 */
[----:B-----5:R-:W-:Y:S01]  /*0800*/  FADD R12, R11, R12 ;  /* 0x0000000c0b0c7221 */ /* 0x020fe20000000000 */
[----:B------:R-:W-:-:S03]  /*0810*/  ISETP.NE.AND P0, PT, R26, RZ, PT ;  /* 0x000000ff1a00720c */ /* 0x000fc60003f05270 */
[----:B------:R-:W-:-:S04]  /*0820*/  FADD R13, R12, R13 ;  /* 0x0000000d0c0d7221 */ /* 0x000fc80000000000 */
        /* <DEDUP_REMOVED lines=8> */
[----:B--2---:R-:W-:-:S04]  /*08b0*/  FADD R8, R21, R8 ;  /* 0x0000000815087221 */ /* 0x004fc80000000000 */
[----:B---3--:R-:W-:-:S04]  /*08c0*/  FADD R23, R8, R23 ;  /* 0x0000001708177221 */ /* 0x008fc80000000000 */
[----:B------:R-:W-:Y:S01]  /*08d0*/  FADD R8, R23, R24 ;  /* 0x0000001817087221 */ /* 0x000fe20000000000 */
[----:B------:R-:W-:Y:S06]  /*08e0*/  @P0 BRA `(.L_x_50) ;  /* 0xfffffffc00640947 */ /* 0x000fec000383ffff */
.L_x_49:
[----:B------:R-:W-:Y:S05]  /*08f0*/  BSYNC.RECONVERGENT B0 ;  /* 0x0000000000007941 */ /* 0x000fea0003800200 */
.L_x_48:
[----:B------:R-:W-:Y:S04]  /*0900*/  BSSY.RECONVERGENT B0, `(.L_x_51) ;  /* 0x000003d000007945 */ /* 0x000fe80003800200 */
[----:B------:R-:W-:Y:S05]  /*0910*/  @!P1 BRA `(.L_x_52) ;  /* 0x0000000000ec9947 */ /* 0x000fea0003800000 */
[----:B------:R-:W-:Y:S01]  /*0920*/  ISETP.GE.U32.AND P0, PT, R25, 0x8, PT ;  /* 0x000000081900780c */ /* 0x000fe20003f06070 */
[----:B------:R-:W-:Y:S01]  /*0930*/  BSSY.RECONVERGENT B1, `(.L_x_53) ;  /* 0x0000019000017945 */ /* 0x000fe20003800200 */
[----:B------:R-:W-:-:S04]  /*0940*/  LOP3.LUT R7, R2, 0x7, RZ, 0xc0, !PT ;  /* 0x0000000702077812 */ /* 0x000fc800078ec0ff */
[----:B------:R-:W-:-:S07]  /*0950*/  ISETP.NE.AND P1, PT, R7, RZ, PT ;  /* 0x000000ff0700720c */ /* 0x000fce0003f25270 */
[----:B------:R-:W-:Y:S06]  /*0960*/  @!P0 BRA `(.L_x_54) ;  /* 0x0000000000548947 */ /* 0x000fec0003800000 */
[----:B------:R-:W0:Y:S01]  /*0970*/  LDC.64 R4, c[0x0][0x380] ;  /* 0x0000e000ff047b82 */ /* 0x000e220000000a00 */
[----:B------:R-:W1:Y:S02]  /*0980*/  LDCU UR4, c[0x0][0x398] ;  /* 0x00007300ff0477ac */ /* 0x000e640008000800 */
[----:B-1----:R-:W-:-:S05]  /*0990*/  IADD3 R3, PT, PT, R0, UR4, RZ ;  /* 0x0000000400037c10 */ /* 0x002fca000fffe0ff */
[----:B0-----:R-:W-:-:S05]  /*09a0*/  IMAD.WIDE R4, R3, 0x4, R4 ;  /* 0x0000000403047825 */ /* 0x001fca00078e0204 */
[----:B------:R-:W2:Y:S04]  /*09b0*/  LDG.E.CONSTANT R3, desc[UR8][R4.64] ;  /* 0x0000000804037981 */ /* 0x000ea8000c1e9900 */
[----:B------:R-:W3:Y:S04]  /*09c0*/  LDG.E.CONSTANT R6, desc[UR8][R4.64+0x4] ;  /* 0x0000040804067981 */ /* 0x000ee8000c1e9900 */
[----:B------:R-:W4:Y:S04]  /*09d0*/  LDG.E.CONSTANT R12, desc[UR8][R4.64+0x8] ;  /* 0x00000808040c7981 */ /* 0x000f28000c1e9900 */
[----:B------:R-:W5:Y:S04]  /*09e0*/  LDG.E.CONSTANT R14, desc[UR8][R4.64+0xc] ;  /* 0x00000c08040e7981 */ /* 0x000f68000c1e9900 */
[----:B------:R-:W5:Y:S04]  /*09f0*/  LDG.E.CONSTANT R16, desc[UR8][R4.64+0x10] ;  /* 0x0000100804107981 */ /* 0x000f68000c1e9900 */
[----:B------:R-:W5:Y:S04]  /*0a00*/  LDG.E.CONSTANT R18, desc[UR8][R4.64+0x14] ;  /* 0x0000140804127981 */ /* 0x000f68000c1e9900 */
[----:B------:R-:W5:Y:S04]  /*0a10*/  LDG.E.CONSTANT R20, desc[UR8][R4.64+0x18] ;  /* 0x0000180804147981 */ /* 0x000f68000c1e9900 */
[----:B------:R-:W5:Y:S01]  /*0a20*/  LDG.E.CONSTANT R22, desc[UR8][R4.64+0x1c] ;  /* 0x00001c0804167981 */ /* 0x000f62000c1e9900 */
[----:B------:R-:W-:-:S02]  /*0a30*/  VIADD R0, R0, 0x8 ;  /* 0x0000000800007836 */ /* 0x000fc40000000000 */
        /* <DEDUP_REMOVED lines=8> */
.L_x_54:
[----:B------:R-:W-:Y:S05]  /*0ac0*/  BSYNC.RECONVERGENT B1 ;  /* 0x0000000000017941 */ /* 0x000fea0003800200 */
.L_x_53:
        /* <DEDUP_REMOVED lines=13> */
[----:B------:R-:W5:Y:S01]  /*0ba0*/  LDG.E.CONSTANT R11, desc[UR8][R4.64+0xc] ;  /* 0x00000c08040b7981 */ /* 0x000f62000c1e9900 */
[----:B------:R-:W-:-:S02]  /*0bb0*/  VIADD R0, R0, 0x4 ;  /* 0x0000000400007836 */ /* 0x000fc40000000000 */
[----:B--2---:R-:W-:-:S04]  /*0bc0*/  FADD R7, R8, R7 ;  /* 0x0000000708077221 */ /* 0x004fc80000000000 */
[----:B---3--:R-:W-:-:S04]  /*0bd0*/  FADD R6, R7, R6 ;  /* 0x0000000607067221 */ /* 0x008fc80000000000 */
[----:B----4-:R-:W-:-:S04]  /*0be0*/  FADD R6, R6, R9 ;  /* 0x0000000906067221 */ /* 0x010fc80000000000 */
[----:B-----5:R-:W-:-:S07]  /*0bf0*/  FADD R8, R6, R11 ;  /* 0x0000000b06087221 */ /* 0x020fce0000000000 */
.L_x_56:
[----:B------:R-:W-:Y:S05]  /*0c00*/  BSYNC.RECONVERGENT B1 ;  /* 0x0000000000017941 */ /* 0x000fea0003800200 */
.L_x_55:
[----:B------:R-:W-:Y:S05]  /*0c10*/  @!P1 BRA `(.L_x_52) ;  /* 0x00000000002c9947 */ /* 0x000fea0003800000 */
[----:B------:R-:W0:Y:S01]  /*0c20*/  LDC.64 R6, c[0x0][0x380] ;  /* 0x0000e000ff067b82 */ /* 0x000e220000000a00 */
[----:B------:R-:W1:Y:S01]  /*0c30*/  LDCU UR4, c[0x0][0x398] ;  /* 0x00007300ff0477ac */ /* 0x000e620008000800 */
[----:B------:R-:W-:Y:S01]  /*0c40*/  IADD3 R9, PT, PT, -R3, RZ, RZ ;  /* 0x000000ff03097210 */ /* 0x000fe20007ffe1ff */
[----:B-1----:R-:W-:-:S07]  /*0c50*/  VIADD R3, R0, UR4 ;  /* 0x0000000400037c36 */ /* 0x002fce0008000000 */
.L_x_57:
[----:B0-----:R-:W-:-:S06]  /*0c60*/  IMAD.WIDE R4, R3, 0x4, R6 ;  /* 0x0000000403047825 */ /* 0x001fcc00078e0206 */
[----:B------:R-:W2:Y:S01]  /*0c70*/  LDG.E.CONSTANT R5, desc[UR8][R4.64] ;  /* 0x0000000804057981 */ /* 0x000ea2000c1e9900 */
[----:B------:R-:W-:Y:S01]  /*0c80*/  IADD3 R9, PT, PT, R9, 0x1, RZ ;  /* 0x0000000109097810 */ /* 0x000fe20007ffe0ff */
[----:B------:R-:W-:-:S03]  /*0c90*/  VIADD R3, R3, 0x1 ;  /* 0x0000000103037836 */ /* 0x000fc60000000000 */
[----:B------:R-:W-:Y:S01]  /*0ca0*/  ISETP.NE.AND P0, PT, R9, RZ, PT ;  /* 0x000000ff0900720c */ /* 0x000fe20003f05270 */
[----:B--2---:R-:W-:-:S12]  /*0cb0*/  FADD R8, R5, R8 ;  /* 0x0000000805087221 */ /* 0x004fd80000000000 */
[----:B------:R-:W-:Y:S05]  /*0cc0*/  @P0 BRA `(.L_x_57) ;  /* 0xfffffffc00e40947 */ /* 0x000fea000383ffff */
.L_x_52:
[----:B------:R-:W-:Y:S05]  /*0cd0*/  BSYNC.RECONVERGENT B0 ;  /* 0x0000000000007941 */ /* 0x000fea0003800200 */
.L_x_51:
[----:B------:R-:W-:Y:S01]  /*0ce0*/  I2FP.F32.U32 R3, R2 ;  /* 0x0000000200037245 */ /* 0x000fe20000201000 */
[----:B------:R-:W-:Y:S03]  /*0cf0*/  BSSY.RECONVERGENT B0, `(.L_x_58) ;  /* 0x000000d000007945 */ /* 0x000fe60003800200 */
[----:B------:R-:W0:Y:S08]  /*0d00*/  MUFU.RCP R0, R3 ;  /* 0x0000000300007308 */ /* 0x000e300000001000 */
[----:B------:R-:W1:Y:S01]  /*0d10*/  FCHK P0, R8, R3 ;  /* 0x0000000308007302 */ /* 0x000e620000000000 */
[----:B0-----:R-:W-:-:S04]  /*0d20*/  FFMA R5, -R3, R0, 1 ;  /* 0x3f80000003057423 */ /* 0x001fc80000000100 */
[----:B------:R-:W-:-:S04]  /*0d30*/  FFMA R0, R0, R5, R0 ;  /* 0x0000000500007223 */ /* 0x000fc80000000000 */
[----:B------:R-:W-:-:S04]  /*0d40*/  FFMA R5, R0, R8, RZ ;  /* 0x0000000800057223 */ /* 0x000fc800000000ff */
[----:B------:R-:W-:-:S04]  /*0d50*/  FFMA R4, -R3, R5, R8 ;  /* 0x0000000503047223 */ /* 0x000fc80000000108 */
[----:B------:R-:W-:Y:S01]  /*0d60*/  FFMA R13, R0, R4, R5 ;  /* 0x00000004000d7223 */ /* 0x000fe20000000005 */
[----:B-1----:R-:W-:Y:S06]  /*0d70*/  @!P0 BRA `(.L_x_59) ;  /* 0x0000000000108947 */ /* 0x002fec0003800000 */
[----:B------:R-:W-:Y:S02]  /*0d80*/  MOV R0, R8 ;  /* 0x0000000800007202 */ /* 0x000fe40000000f00 */
[----:B------:R-:W-:-:S07]  /*0d90*/  MOV R12, 0xdb0 ;  /* 0x00000db0000c7802 */ /* 0x000fce0000000f00 */
[----:B------:R-:W-:Y:S05]  /*0da0*/  CALL.REL.NOINC `($__internal_1_$__cuda_sm3x_div_rn_noftz_f32_slowpath) ;  /* 0x0000000800447944 */ /* 0x000fea0003c00000 */
[----:B------:R-:W-:-:S07]  /*0db0*/  IMAD.MOV.U32 R13, RZ, RZ, R0 ;  /* 0x000000ffff0d7224 */ /* 0x000fce00078e0000 */
.L_x_59:
[----:B------:R-:W-:Y:S05]  /*0dc0*/  BSYNC.RECONVERGENT B0 ;  /* 0x0000000000007941 */ /* 0x000fea0003800200 */
.L_x_58:
[----:B------:R-:W0:Y:S01]  /*0dd0*/  LDCU UR4, c[0x0][0x39c] ;  /* 0x00007380ff0477ac */ /* 0x000e220008000800 */
[----:B------:R-:W1:Y:S01]  /*0de0*/  LDC.64 R4, c[0x0][0x3a8] ;  /* 0x0000ea00ff047b82 */ /* 0x000e620000000a00 */
[C---:B------:R-:W-:Y:S01]  /*0df0*/  IADD3 R11, PT, PT, R15.reuse, 0x1, RZ ;  /* 0x000000010f0b7810 */ /* 0x040fe20007ffe0ff */
[----:B------:R-:W-:-:S03]  /*0e00*/  IMAD.IADD R21, R15, 0x1, R10 ;  /* 0x000000010f157824 */ /* 0x000fc600078e020a */
[----:B0-----:R-:W-:Y:S01]  /*0e10*/  ISETP.GE.AND P0, PT, R11, UR4, PT ;  /* 0x000000040b007c0c */ /* 0x001fe2000bf06270 */
[----:B-1----:R-:W-:-:S05]  /*0e20*/  IMAD.WIDE R4, R21, 0x4, R4 ;  /* 0x0000000415047825 */ /* 0x002fca00078e0204 */
[----:B------:R0:W-:Y:S07]  /*0e30*/  STG.E desc[UR8][R4.64], R13 ;  /* 0x0000000d04007986 */ /* 0x0001ee000c101908 */
[----:B------:R-:W-:Y:S05]  /*0e40*/  @P0 EXIT ;  /* 0x000000000000094d */ /* 0x000fea0003800000 */
[----:B------:R-:W-:Y:S01]  /*0e50*/  LOP3.LUT R0, RZ, R15, RZ, 0x33, !PT ;  /* 0x0000000fff007212 */ /* 0x000fe200078e33ff */
[----:B------:R-:W-:Y:S01]  /*0e60*/  VIADD R2, R2, 0xffffffff ;  /* 0xffffffff02027836 */ /* 0x000fe20000000000 */
[----:B------:R-:W-:Y:S02]  /*0e70*/  BSSY.RECONVERGENT B0, `(.L_x_60) ;  /* 0x0000027000007945 */ /* 0x000fe40003800200 */
[----:B------:R-:W-:Y:S02]  /*0e80*/  IADD3 R0, PT, PT, R0, UR4, RZ ;  /* 0x0000000400007c10 */ /* 0x000fe4000fffe0ff */
[----:B------:R-:W-:Y:S02]  /*0e90*/  I2FP.F32.U32 R2, R2 ;  /* 0x0000000200027245 */ /* 0x000fe40000201000 */
[----:B------:R-:W-:-:S13]  /*0ea0*/  LOP3.LUT P0, R0, R0, 0x3, RZ, 0xc0, !PT ;  /* 0x0000000300007812 */ /* 0x000fda000780c0ff */
[----:B------:R-:W-:Y:S05]  /*0eb0*/  @!P0 BRA `(.L_x_61) ;  /* 0x0000000000888947 */ /* 0x000fea0003800000 */
[----:B------:R-:W1:Y:S01]  /*0ec0*/  LDC.64 R8, c[0x0][0x380] ;  /* 0x0000e000ff087b82 */ /* 0x000e620000000a00 */
[----:B------:R-:W-:Y:S01]  /*0ed0*/  BSSY.RECONVERGENT B1, `(.L_x_62) ;  /* 0x000001f000017945 */ /* 0x000fe20003800200 */
[----:B------:R-:W-:Y:S01]  /*0ee0*/  IADD3 R21, PT, PT, R21, 0x1, RZ ;  /* 0x0000000115157810 */ /* 0x000fe20007ffe0ff */
[----:B------:R-:W-:Y:S01]  /*0ef0*/  IMAD.MOV R19, RZ, RZ, -R0 ;  /* 0x000000ffff137224 */ /* 0x000fe200078e0a00 */
[----:B------:R-:W-:-:S04]  /*0f00*/  MOV R18, R15 ;  /* 0x0000000f00127202 */ /* 0x000fc80000000f00 */
[----:B------:R-:W2:Y:S03]  /*0f10*/  LDC.64 R6, c[0x0][0x3a8] ;  /* 0x0000ea00ff067b82 */ /* 0x000ea60000000a00 */
.L_x_65:
[----:B-1----:R-:W-:-:S06]  /*0f20*/  IMAD.WIDE R16, R11, 0x4, R8 ;  /* 0x000000040b107825 */ /* 0x002fcc00078e0208 */
[----:B------:R-:W3:Y:S01]  /*0f30*/  LDG.E.CONSTANT R17, desc[UR8][R16.64] ;  /* 0x0000000810117981 */ /* 0x000ee2000c1e9900 */
[----:B------:R-:W0:Y:S01]  /*0f40*/  MUFU.RCP R0, R3 ;  /* 0x0000000300007308 */ /* 0x000e220000001000 */
[----:B------:R-:W-:Y:S01]  /*0f50*/  BSSY.RECONVERGENT B2, `(.L_x_63) ;  /* 0x000000e000027945 */ /* 0x000fe20003800200 */
[----:B0-----:R-:W-:-:S04]  /*0f60*/  FFMA R5, -R3, R0, 1 ;  /* 0x3f80000003057423 */ /* 0x001fc80000000100 */
[----:B------:R-:W-:Y:S01]  /*0f70*/  FFMA R0, R0, R5, R0 ;  /* 0x0000000500007223 */ /* 0x000fe20000000000 */
[----:B--2---:R-:W-:-:S04]  /*0f80*/  IMAD.WIDE R4, R21, 0x4, R6 ;  /* 0x0000000415047825 */ /* 0x004fc800078e0206 */
[----:B---3--:R-:W-:-:S04]  /*0f90*/  FFMA R14, R2, R13, R17 ;  /* 0x0000000d020e7223 */ /* 0x008fc80000000011 */
[----:B------:R-:W0:Y:S01]  /*0fa0*/  FCHK P0, R14, R3 ;  /* 0x000000030e007302 */ /* 0x000e220000000000 */
[----:B------:R-:W-:-:S04]  /*0fb0*/  FFMA R12, R0, R14, RZ ;  /* 0x0000000e000c7223 */ /* 0x000fc800000000ff */
[----:B------:R-:W-:-:S04]  /*0fc0*/  FFMA R13, -R3, R12, R14 ;  /* 0x0000000c030d7223 */ /* 0x000fc8000000010e */
[----:B------:R-:W-:Y:S01]  /*0fd0*/  FFMA R23, R0, R13, R12 ;  /* 0x0000000d00177223 */ /* 0x000fe2000000000c */
[----:B0-----:R-:W-:Y:S06]  /*0fe0*/  @!P0 BRA `(.L_x_64) ;  /* 0x0000000000108947 */ /* 0x001fec0003800000 */
[----:B------:R-:W-:Y:S01]  /*0ff0*/  IMAD.MOV.U32 R0, RZ, RZ, R14 ;  /* 0x000000ffff007224 */ /* 0x000fe200078e000e */
[----:B------:R-:W-:-:S07]  /*1000*/  MOV R12, 0x1020 ;  /* 0x00001020000c7802 */ /* 0x000fce0000000f00 */
[----:B------:R-:W-:Y:S05]  /*1010*/  CALL.REL.NOINC `($__internal_1_$__cuda_sm3x_div_rn_noftz_f32_slowpath) ;  /* 0x0000000400a87944 */ /* 0x000fea0003c00000 */
[----:B------:R-:W-:-:S07]  /*1020*/  MOV R23, R0 ;  /* 0x0000000000177202 */ /* 0x000fce0000000f00 */
.L_x_64:
[----:B------:R-:W-:Y:S05]  /*1030*/  BSYNC.RECONVERGENT B2 ;  /* 0x0000000000027941 */ /* 0x000fea0003800200 */
.L_x_63:
[----:B------:R3:W-:Y:S01]  /*1040*/  STG.E desc[UR8][R4.64], R23 ;  /* 0x0000001704007986 */ /* 0x0007e2000c101908 */
[----:B------:R-:W-:Y:S01]  /*1050*/  VIADD R19, R19, 0x1 ;  /* 0x0000000113137836 */ /* 0x000fe20000000000 */
[----:B------:R-:W-:Y:S01]  /*1060*/  IADD3 R11, PT, PT, R11, 0x1, RZ ;  /* 0x000000010b0b7810 */ /* 0x000fe20007ffe0ff */
[----:B------:R-:W-:Y:S01]  /*1070*/  VIADD R18, R18, 0x1 ;  /* 0x0000000112127836 */ /* 0x000fe20000000000 */
[----:B------:R-:W-:Y:S01]  /*1080*/  IADD3 R21, PT, PT, R21, 0x1, RZ ;  /* 0x0000000115157810 */ /* 0x000fe20007ffe0ff */
[----:B------:R-:W-:Y:S01]  /*1090*/  IMAD.MOV.U32 R13, RZ, RZ, R23 ;  /* 0x000000ffff0d7224 */ /* 0x000fe200078e0017 */
[----:B------:R-:W-:-:S13]  /*10a0*/  ISETP.NE.AND P0, PT, R19, RZ, PT ;  /* 0x000000ff1300720c */ /* 0x000fda0003f05270 */
[----:B---3--:R-:W-:Y:S05]  /*10b0*/  @P0 BRA `(.L_x_65) ;  /* 0xfffffffc00980947 */ /* 0x008fea000383ffff */
[----:B------:R-:W-:Y:S05]  /*10c0*/  BSYNC.RECONVERGENT B1 ;  /* 0x0000000000017941 */ /* 0x000fea0003800200 */
.L_x_62:
[----:B------:R-:W-:-:S07]  /*10d0*/  IADD3 R11, PT, PT, R18, 0x1, RZ ;  /* 0x00000001120b7810 */ /* 0x000fce0007ffe0ff */
.L_x_61:
[----:B------:R-:W-:Y:S05]  /*10e0*/  BSYNC.RECONVERGENT B0 ;  /* 0x0000000000007941 */ /* 0x000fea0003800200 */
.L_x_60:
[----:B------:R-:W1:Y:S02]  /*10f0*/  LDC R8, c[0x0][0x39c] ;  /* 0x0000e700ff087b82 */ /* 0x000e640000000800 */
[----:B-1----:R-:W-:-:S04]  /*1100*/  IADD3 R15, PT, PT, -R15, -0x2, R8 ;  /* 0xfffffffe0f0f7810 */ /* 0x002fc80007ffe108 */
[----:B------:R-:W-:-:S13]  /*1110*/  ISETP.GE.U32.AND P0, PT, R15, 0x3, PT ;  /* 0x000000030f00780c */ /* 0x000fda0003f06070 */
[----:B------:R-:W-:Y:S05]  /*1120*/  @!P0 EXIT ;  /* 0x000000000000894d */ /* 0x000fea0003800000 */
[----:B------:R-:W1:Y:S01]  /*1130*/  LDCU.64 UR6, c[0x0][0x380] ;  /* 0x00007000ff0677ac */ /* 0x000e620008000a00 */
[----:B------:R-:W-:Y:S01]  /*1140*/  IMAD.IADD R8, R11, 0x1, -R8 ;  /* 0x000000010b087824 */ /* 0x000fe200078e0a08 */
[----:B------:R-:W-:Y:S01]  /*1150*/  IADD3 R10, PT, PT, R10, R11, RZ ;  /* 0x0000000b0a0a7210 */ /* 0x000fe20007ffe0ff */
[----:B------:R-:W2:Y:S01]  /*1160*/  LDCU.64 UR4, c[0x0][0x3a8] ;  /* 0x00007500ff0477ac */ /* 0x000ea20008000a00 */
[----:B-1----:R-:W-:Y:S02]  /*1170*/  UIADD3 UR6, UP0, UPT, UR6, 0x8, URZ ;  /* 0x0000000806067890 */ /* 0x002fe4000ff1e0ff */
[----:B--2---:R-:W-:Y:S02]  /*1180*/  UIADD3 UR4, UP1, UPT, UR4, 0x8, URZ ;  /* 0x0000000804047890 */ /* 0x004fe4000ff3e0ff */
[----:B------:R-:W-:Y:S02]  /*1190*/  UIADD3.X UR7, UPT, UPT, URZ, UR7, URZ, UP0, !UPT ;  /* 0x00000007ff077290 */ /* 0x000fe400087fe4ff */
[----:B------:R-:W-:-:S12]  /*11a0*/  UIADD3.X UR5, UPT, UPT, URZ, UR5, URZ, UP1, !UPT ;  /* 0x00000005ff057290 */ /* 0x000fd80008ffe4ff */
.L_x_74:
[----:B------:R-:W-:Y:S01]  /*11b0*/  MOV R7, UR7 ;  /* 0x0000000700077c02 */ /* 0x000fe20008000f00 */
[----:B------:R-:W-:-:S04]  /*11c0*/  IMAD.U32 R6, RZ, RZ, UR6 ;  /* 0x00000006ff067e24 */ /* 0x000fc8000f8e00ff */
[----:B------:R-:W-:-:S05]  /*11d0*/  IMAD.WIDE R6, R11, 0x4, R6 ;  /* 0x000000040b067825 */ /* 0x000fca00078e0206 */
[----:B0-----:R-:W2:Y:S01]  /*11e0*/  LDG.E.CONSTANT R5, desc[UR8][R6.64+-0x8] ;  /* 0xfffff80806057981 */ /* 0x001ea2000c1e9900 */
[----:B------:R-:W0:Y:S01]  /*11f0*/  MUFU.RCP R0, R3 ;  /* 0x0000000300007308 */ /* 0x000e220000001000 */
[----:B------:R-:W-:Y:S01]  /*1200*/  IMAD.U32 R4, RZ, RZ, UR4 ;  /* 0x00000004ff047e24 */ /* 0x000fe2000f8e00ff */
[----:B------:R-:W-:Y:S01]  /*1210*/  BSSY.RECONVERGENT B0, `(.L_x_66) ;  /* 0x000000f000007945 */ /* 0x000fe20003800200 */
[----:B0-----:R-:W-:-:S04]  /*1220*/  FFMA R9, -R3, R0, 1 ;  /* 0x3f80000003097423 */ /* 0x001fc80000000100 */
[----:B------:R-:W-:Y:S01]  /*1230*/  FFMA R0, R0, R9, R0 ;  /* 0x0000000900007223 */ /* 0x000fe20000000000 */
[----:B--2---:R-:W-:Y:S01]  /*1240*/  FFMA R14, R2, R13, R5 ;  /* 0x0000000d020e7223 */ /* 0x004fe20000000005 */
[----:B------:R-:W-:-:S03]  /*1250*/  MOV R5, UR5 ;  /* 0x0000000500057c02 */ /* 0x000fc60008000f00 */
[----:B------:R-:W0:Y:S01]  /*1260*/  FCHK P0, R14, R3 ;  /* 0x000000030e007302 */ /* 0x000e220000000000 */
[----:B------:R-:W-:Y:S01]  /*1270*/  FFMA R9, R0, R14, RZ ;  /* 0x0000000e00097223 */ /* 0x000fe200000000ff */
[----:B------:R-:W-:-:S04]  /*1280*/  IMAD.WIDE R4, R10, 0x4, R4 ;  /* 0x000000040a047825 */ /* 0x000fc800078e0204 */
[----:B------:R-:W-:-:S04]  /*1290*/  FFMA R12, -R3, R9, R14 ;  /* 0x00000009030c7223 */ /* 0x000fc8000000010e */
[----:B------:R-:W-:Y:S01]  /*12a0*/  FFMA R9, R0, R12, R9 ;  /* 0x0000000c00097223 */ /* 0x000fe20000000009 */
[----:B0-----:R-:W-:Y:S06]  /*12b0*/  @!P0 BRA `(.L_x_67) ;  /* 0x0000000000108947 */ /* 0x001fec0003800000 */
[----:B------:R-:W-:Y:S01]  /*12c0*/  IMAD.MOV.U32 R0, RZ, RZ, R14 ;  /* 0x000000ffff007224 */ /* 0x000fe200078e000e */
[----:B------:R-:W-:-:S07]  /*12d0*/  MOV R12, 0x12f0 ;  /* 0x000012f0000c7802 */ /* 0x000fce0000000f00 */
[----:B------:R-:W-:Y:S05]  /*12e0*/  CALL.REL.NOINC `($__internal_1_$__cuda_sm3x_div_rn_noftz_f32_slowpath) ;  /* 0x0000000000f47944 */ /* 0x000fea0003c00000 */
[----:B------:R-:W-:-:S07]  /*12f0*/  MOV R9, R0 ;  /* 0x0000000000097202 */ /* 0x000fce0000000f00 */
.L_x_67:
[----:B------:R-:W-:Y:S05]  /*1300*/  BSYNC.RECONVERGENT B0 ;  /* 0x0000000000007941 */ /* 0x000fea0003800200 */
.L_x_66:
[----:B------:R-:W2:Y:S01]  /*1310*/  LDG.E.CONSTANT R13, desc[UR8][R6.64+-0x4] ;  /* 0xfffffc08060d7981 */ /* 0x000ea2000c1e9900 */
[----:B------:R-:W0:Y:S01]  /*1320*/  MUFU.RCP R0, R3 ;  /* 0x0000000300007308 */ /* 0x000e220000001000 */
[----:B------:R-:W-:Y:S02]  /*1330*/  BSSY.RECONVERGENT B0, `(.L_x_68) ;  /* 0x000000e000007945 */ /* 0x000fe40003800200 */
        /* <DEDUP_REMOVED lines=9> */
[----:B------:R-:W-:Y:S01]  /*13d0*/  IMAD.MOV.U32 R0, RZ, RZ, R14 ;  /* 0x000000ffff007224 */ /* 0x000fe200078e000e */
[----:B------:R-:W-:-:S07]  /*13e0*/  MOV R12, 0x1400 ;  /* 0x00001400000c7802 */ /* 0x000fce0000000f00 */
[----:B------:R-:W-:Y:S05]  /*13f0*/  CALL.REL.NOINC `($__internal_1_$__cuda_sm3x_div_rn_noftz_f32_slowpath) ;  /* 0x0000000000b07944 */ /* 0x000fea0003c00000 */
[----:B------:R-:W-:-:S07]  /*1400*/  MOV R13, R0 ;  /* 0x00000000000d7202 */ /* 0x000fce0000000f00 */
.L_x_69:
[----:B------:R-:W-:Y:S05]  /*1410*/  BSYNC.RECONVERGENT B0 ;  /* 0x0000000000007941 */ /* 0x000fea0003800200 */
.L_x_68:
        /* <DEDUP_REMOVED lines=16> */
.L_x_71:
[----:B------:R-:W-:Y:S05]  /*1520*/  BSYNC.RECONVERGENT B0 ;  /* 0x0000000000007941 */ /* 0x000fea0003800200 */
.L_x_70:
        /* <DEDUP_REMOVED lines=16> */
.L_x_73:
[----:B------:R-:W-:Y:S05]  /*1630*/  BSYNC.RECONVERGENT B0 ;  /* 0x0000000000007941 */ /* 0x000fea0003800200 */
.L_x_72:
[----:B------:R1:W-:Y:S01]  /*1640*/  STG.E desc[UR8][R4.64+0x4], R15 ;  /* 0x0000040f04007986 */ /* 0x0003e2000c101908 */
[----:B------:R-:W-:Y:S01]  /*1650*/  VIADD R8, R8, 0x4 ;  /* 0x0000000408087836 */ /* 0x000fe20000000000 */
[----:B------:R-:W-:Y:S01]  /*1660*/  IADD3 R11, PT, PT, R11, 0x4, RZ ;  /* 0x000000040b0b7810 */ /* 0x000fe20007ffe0ff */
[----:B------:R-:W-:Y:S01]  /*1670*/  VIADD R10, R10, 0x4 ;  /* 0x000000040a0a7836 */ /* 0x000fe20000000000 */
[----:B------:R-:W-:Y:S02]  /*1680*/  MOV R13, R15 ;  /* 0x0000000f000d7202 */ /* 0x000fe40000000f00 */
[----:B------:R-:W-:-:S13]  /*1690*/  ISETP.NE.AND P0, PT, R8, RZ, PT ;  /* 0x000000ff0800720c */ /* 0x000fda0003f05270 */
[----:B-1----:R-:W-:Y:S05]  /*16a0*/  @P0 BRA `(.L_x_74) ;  /* 0xfffffff800c00947 */ /* 0x002fea000383ffff */
[----:B------:R-:W-:Y:S05]  /*16b0*/  EXIT ;  /* 0x000000000000794d */ /* 0x000fea0003800000 */
        .weak           $__internal_1_$__cuda_sm3x_div_rn_noftz_f32_slowpath
        .type           $__internal_1_$__cuda_sm3x_div_rn_noftz_f32_slowpath,@function
        .size           $__internal_1_$__cuda_sm3x_div_rn_noftz_f32_slowpath,(.L_x_88 - $__internal_1_$__cuda_sm3x_div_rn_noftz_f32_slowpath)
$__internal_1_$__cuda_sm3x_div_rn_noftz_f32_slowpath:
[----:B------:R-:W-:Y:S01]  /*16c0*/  SHF.R.U32.HI R13, RZ, 0x17, R3 ;  /* 0x00000017ff0d7819 */ /* 0x000fe20000011603 */
[----:B------:R-:W-:Y:S01]  /*16d0*/  BSSY.RECONVERGENT B3, `(.L_x_75) ;  /* 0x0000064000037945 */ /* 0x000fe20003800200 */
[----:B------:R-:W-:Y:S02]  /*16e0*/  SHF.R.U32.HI R16, RZ, 0x17, R0 ;  /* 0x00000017ff107819 */ /* 0x000fe40000011600 */
[----:B------:R-:W-:Y:S02]  /*16f0*/  LOP3.LUT R13, R13, 0xff, RZ, 0xc0, !PT ;  /* 0x000000ff0d0d7812 */ /* 0x000fe400078ec0ff */
[----:B------:R-:W-:Y:S02]  /*1700*/  LOP3.LUT R16, R16, 0xff, RZ, 0xc0, !PT ;  /* 0x000000ff10107812 */ /* 0x000fe400078ec0ff */
[----:B------:R-:W-:Y:S01]  /*1710*/  MOV R17, R3 ;  /* 0x0000000300117202 */ /* 0x000fe20000000f00 */
[----:B------:R-:W-:Y:S01]  /*1720*/  VIADD R20, R13, 0xffffffff ;  /* 0xffffffff0d147836 */ /* 0x000fe20000000000 */
[----:B------:R-:W-:-:S04]  /*1730*/  IADD3 R14, PT, PT, R16, -0x1, RZ ;  /* 0xffffffff100e7810 */ /* 0x000fc80007ffe0ff */
[----:B------:R-:W-:-:S04]  /*1740*/  ISETP.GT.U32.AND P0, PT, R20, 0xfd, PT ;  /* 0x000000fd1400780c */ /* 0x000fc80003f04070 */
[----:B------:R-:W-:-:S13]  /*1750*/  ISETP.GT.U32.OR P0, PT, R14, 0xfd, P0 ;  /* 0x000000fd0e00780c */ /* 0x000fda0000704470 */
[----:B------:R-:W-:Y:S01]  /*1760*/  @!P0 IMAD.MOV.U32 R14, RZ, RZ, RZ ;  /* 0x000000ffff0e8224 */ /* 0x000fe200078e00ff */
        /* <DEDUP_REMOVED lines=17> */
[----:B------:R-:W-:Y:S02]  /*1880*/  IADD3 R14, PT, PT, R16, -0x1, RZ ;  /* 0xffffffff100e7810 */ /* 0x000fe40007ffe0ff */
[----:B------:R-:W-:Y:S02]  /*1890*/  ISETP.GE.AND P1, PT, R20, RZ, PT ;  /* 0x000000ff1400720c */ /* 0x000fe40003f26270 */
[----:B------:R-:W-:-:S11]  /*18a0*/  ISETP.GE.AND P0, PT, R14, RZ, PT ;  /* 0x000000ff0e00720c */ /* 0x000fd60003f06270 */
[----:B------:R-:W-:Y:S02]  /*18b0*/  @!P1 FFMA R17, R3, 1.84467440737095516160e+19, RZ ;  /* 0x5f80000003119823 */ /* 0x000fe400000000ff */
[----:B------:R-:W-:Y:S01]  /*18c0*/  @P0 MOV R14, RZ ;  /* 0x000000ff000e0202 */ /* 0x000fe20000000f00 */
[----:B------:R-:W-:Y:S02]  /*18d0*/  @!P0 IMAD.MOV.U32 R14, RZ, RZ, -0x40 ;  /* 0xffffffc0ff0e8424 */ /* 0x000fe400078e00ff */
[----:B------:R-:W-:-:S03]  /*18e0*/  @!P0 FFMA R0, R0, 1.84467440737095516160e+19, RZ ;  /* 0x5f80000000008823 */ /* 0x000fc600000000ff */
[----:B------:R-:W-:-:S07]  /*18f0*/  @!P1 IADD3 R14, PT, PT, R14, 0x40, RZ ;  /* 0x000000400e0e9810 */ /* 0x000fce0007ffe0ff */
.L_x_76:
[----:B------:R-:W-:Y:S01]  /*1900*/  LEA R20, R13, 0xc0800000, 0x17 ;  /* 0xc08000000d147811 */ /* 0x000fe200078eb8ff */
[----:B------:R-:W-:Y:S01]  /*1910*/  VIADD R16, R16, 0xffffff81 ;  /* 0xffffff8110107836 */ /* 0x000fe20000000000 */
[----:B------:R-:W-:Y:S02]  /*1920*/  BSSY.RECONVERGENT B4, `(.L_x_81) ;  /* 0x0000035000047945 */ /* 0x000fe40003800200 */
[----:B------:R-:W-:Y:S01]  /*1930*/  IADD3 R24, PT, PT, -R20, R17, RZ ;  /* 0x0000001114187210 */ /* 0x000fe20007ffe1ff */
[C---:B------:R-:W-:Y:S01]  /*1940*/  IMAD R0, R16.reuse, -0x800000, R0 ;  /* 0xff80000010007824 */ /* 0x040fe200078e0200 */
[----:B------:R-:W-:Y:S02]  /*1950*/  IADD3 R25, PT, PT, R16, 0x7f, -R13 ;  /* 0x0000007f10197810 */ /* 0x000fe40007ffe80d */
[----:B------:R-:W0:Y:S01]  /*1960*/  MUFU.RCP R20, R24 ;  /* 0x0000001800147308 */ /* 0x000e220000001000 */
[----:B------:R-:W-:Y:S01]  /*1970*/  FADD.FTZ R17, -R24, -RZ ;  /* 0x800000ff18117221 */ /* 0x000fe20000010100 */
[----:B------:R-:W-:-:S03]  /*1980*/  IADD3 R25, PT, PT, R25, R14, RZ ;  /* 0x0000000e19197210 */ /* 0x000fc60007ffe0ff */
[----:B0-----:R-:W-:-:S04]  /*1990*/  FFMA R23, R20, R17, 1 ;  /* 0x3f80000014177423 */ /* 0x001fc80000000011 */
[----:B------:R-:W-:-:S04]  /*19a0*/  FFMA R23, R20, R23, R20 ;  /* 0x0000001714177223 */ /* 0x000fc80000000014 */
[----:B------:R-:W-:-:S04]  /*19b0*/  FFMA R20, R0, R23, RZ ;  /* 0x0000001700147223 */ /* 0x000fc800000000ff */
[----:B------:R-:W-:-:S04]  /*19c0*/  FFMA R22, R17, R20, R0 ;  /* 0x0000001411167223 */ /* 0x000fc80000000000 */
[----:B------:R-:W-:-:S04]  /*19d0*/  FFMA R22, R23, R22, R20 ;  /* 0x0000001617167223 */ /* 0x000fc80000000014 */
[----:B------:R-:W-:-:S04]  /*19e0*/  FFMA R17, R17, R22, R0 ;  /* 0x0000001611117223 */ /* 0x000fc80000000000 */
[----:B------:R-:W-:-:S05]  /*19f0*/  FFMA R0, R23, R17, R22 ;  /* 0x0000001117007223 */ /* 0x000fca0000000016 */
[----:B------:R-:W-:-:S04]  /*1a00*/  SHF.R.U32.HI R13, RZ, 0x17, R0 ;  /* 0x00000017ff0d7819 */ /* 0x000fc80000011600 */
[----:B------:R-:W-:-:S04]  /*1a10*/  LOP3.LUT R14, R13, 0xff, RZ, 0xc0, !PT ;  /* 0x000000ff0d0e7812 */ /* 0x000fc800078ec0ff */
[----:B------:R-:W-:-:S05]  /*1a20*/  IADD3 R13, PT, PT, R14, R25, RZ ;  /* 0x000000190e0d7210 */ /* 0x000fca0007ffe0ff */
[----:B------:R-:W-:-:S05]  /*1a30*/  VIADD R14, R13, 0xffffffff ;  /* 0xffffffff0d0e7836 */ /* 0x000fca0000000000 */
        /* <DEDUP_REMOVED lines=27> */
[----:B------:R-:W-:-:S05]  /*1bf0*/  LOP3.LUT R14, R14, R13, RZ, 0xc0, !PT ;  /* 0x0000000d0e0e7212 */ /* 0x000fca00078ec0ff */
[----:B------:R-:W-:-:S05]  /*1c00*/  IMAD.IADD R17, R17, 0x1, R14 ;  /* 0x0000000111117824 */ /* 0x000fca00078e020e */
[----:B------:R-:W-:Y:S01]  /*1c10*/  LOP3.LUT R0, R17, R0, RZ, 0xfc, !PT ;  /* 0x0000000011007212 */ /* 0x000fe200078efcff */
[----:B------:R-:W-:Y:S06]  /*1c20*/  BRA `(.L_x_84) ;  /* 0x0000000000107947 */ /* 0x000fec0003800000 */
.L_x_83:
[----:B------:R-:W-:-:S04]  /*1c30*/  LOP3.LUT R0, R0, 0x80000000, RZ, 0xc0, !PT ;  /* 0x8000000000007812 */ /* 0x000fc800078ec0ff */
[----:B------:R-:W-:Y:S01]  /*1c40*/  LOP3.LUT R0, R0, 0x7f800000, RZ, 0xfc, !PT ;  /* 0x7f80000000007812 */ /* 0x000fe200078efcff */
[----:B------:R-:W-:Y:S06]  /*1c50*/  BRA `(.L_x_84) ;  /* 0x0000000000047947 */ /* 0x000fec0003800000 */
.L_x_82:
[----:B------:R-:W-:-:S07]  /*1c60*/  LEA R0, R25, R0, 0x17 ;  /* 0x0000000019007211 */ /* 0x000fce00078eb8ff */
.L_x_84:
[----:B------:R-:W-:Y:S05]  /*1c70*/  BSYNC.RECONVERGENT B4 ;  /* 0x0000000000047941 */ /* 0x000fea0003800200 */
.L_x_81:
[----:B------:R-:W-:Y:S05]  /*1c80*/  BRA `(.L_x_85) ;  /* 0x0000000000207947 */ /* 0x000fea0003800000 */
.L_x_80:
[----:B------:R-:W-:-:S04]  /*1c90*/  LOP3.LUT R0, R17, 0x80000000, R0, 0x48, !PT ;  /* 0x8000000011007812 */ /* 0x000fc800078e4800 */
[----:B------:R-:W-:Y:S01]  /*1ca0*/  LOP3.LUT R0, R0, 0x7f800000, RZ, 0xfc, !PT ;  /* 0x7f80000000007812 */ /* 0x000fe200078efcff */
[----:B------:R-:W-:Y:S06]  /*1cb0*/  BRA `(.L_x_85) ;  /* 0x0000000000147947 */ /* 0x000fec0003800000 */
.L_x_79:
[----:B------:R-:W-:Y:S01]  /*1cc0*/  LOP3.LUT R0, R17, 0x80000000, R0, 0x48, !PT ;  /* 0x8000000011007812 */ /* 0x000fe200078e4800 */
[----:B------:R-:W-:Y:S06]  /*1cd0*/  BRA `(.L_x_85) ;  /* 0x00000000000c7947 */ /* 0x000fec0003800000 */
.L_x_78:
[----:B------:R-:W0:Y:S01]  /*1ce0*/  MUFU.RSQ R0, -QNAN ;  /* 0xffc0000000007908 */ /* 0x000e220000001400 */
[----:B------:R-:W-:Y:S05]  /*1cf0*/  BRA `(.L_x_85) ;  /* 0x0000000000047947 */ /* 0x000fea0003800000 */
.L_x_77:
[----:B------:R-:W-:-:S07]  /*1d00*/  FADD.FTZ R0, R0, R3 ;  /* 0x0000000300007221 */ /* 0x000fce0000010000 */
.L_x_85:
[----:B------:R-:W-:Y:S05]  /*1d10*/  BSYNC.RECONVERGENT B3 ;  /* 0x0000000000037941 */ /* 0x000fea0003800200 */
.L_x_75:
[----:B------:R-:W-:-:S04]  /*1d20*/  HFMA2 R13, -RZ, RZ, 0, 0 ;  /* 0x00000000ff0d7431 */ /* 0x000fc800000001ff */
[----:B0-----:R-:W-:Y:S05]  /*1d30*/  RET.REL.NODEC R12 `(smma_batch_f32) ;  /* 0xffffffe00cb07950 */ /* 0x001fea0003c3ffff */
.L_x_86:
        /* <DEDUP_REMOVED lines=12> */
.L_x_88:


//--------------------- .nv.shared.reserved.0     --------------------------
	.section	.nv.shared.reserved.0,"aw",@nobits
	.weak		__nv_reservedSMEM_offset_0_alias
	.size		__nv_reservedSMEM_offset_0_alias, 0, 64
	.other		__nv_reservedSMEM_offset_0_alias,@"STO_CUDA_RESERVED_SHARED STV_DEFAULT"
__nv_reservedSMEM_offset_0_alias:
	.zero		0
	.zero		64


//--------------------- .nv.constant0.smma_multi_series_one_param_f32 --------------------------
	.section	.nv.constant0.smma_multi_series_one_param_f32,"a",@progbits
	.sectionflags	@""
	.align	4
.nv.constant0.smma_multi_series_one_param_f32:
	.zero		936


//--------------------- .nv.constant0.smma_batch_f32 --------------------------
	.section	.nv.constant0.smma_batch_f32,"a",@progbits
	.sectionflags	@""
	.align	4
.nv.constant0.smma_batch_f32:
	.zero		944


//--------------------- SYMBOLS --------------------------

	.type		.nv.reservedSmem.offset0,@object
	.size		.nv.reservedSmem.offset0,0x4
